//
// Generated by NVIDIA NVVM Compiler
//
// Compiler Build ID: CL-36424714
// Cuda compilation tools, release 13.0, V13.0.88
// Based on NVVM 20.0.0
//

.version 9.0
.target sm_100
.address_size 64

	// .globl	_Z6case01v
.extern .func  (.param .b32 func_retval0) vprintf
(
	.param .b64 vprintf_param_0,
	.param .b64 vprintf_param_1
)
;
.global .align 1 .b8 $str[67] = {9, 60, 32, 73, 39, 109, 32, 116, 104, 101, 32, 116, 104, 114, 101, 97, 100, 32, 40, 37, 100, 32, 44, 32, 37, 100, 32, 44, 32, 37, 100, 41, 32, 111, 102, 32, 116, 104, 101, 32, 98, 108, 111, 99, 107, 32, 40, 37, 100, 32, 44, 32, 37, 100, 32, 44, 32, 37, 100, 41, 32, 35, 32, 37, 100, 10};

.visible .entry _Z6case01v()
{
	.local .align 8 .b8 	__local_depot0[32];
	.reg .b64 	%SP;
	.reg .b64 	%SPL;
	.reg .b32 	%r<9>;
	.reg .b64 	%rd<5>;

	mov.u64 	%SPL, __local_depot0;
	cvta.local.u64 	%SP, %SPL;
	add.u64 	%rd1, %SP, 0;
	add.u64 	%rd2, %SPL, 0;
	mov.u32 	%r1, %tid.x;
	mov.u32 	%r2, %tid.y;
	mov.u32 	%r3, %tid.z;
	mov.u32 	%r4, %ctaid.x;
	mov.u32 	%r5, %ctaid.y;
	mov.u32 	%r6, %ctaid.z;
	st.local.v2.u32 	[%rd2], {%r1, %r2};
	st.local.v2.u32 	[%rd2+8], {%r3, %r4};
	st.local.v2.u32 	[%rd2+16], {%r5, %r6};
	st.local.u32 	[%rd2+24], %r1;
	mov.u64 	%rd3, $str;
	cvta.global.u64 	%rd4, %rd3;
	{ // callseq 0, 0
	.param .b64 param0;
	st.param.b64 	[param0], %rd4;
	.param .b64 param1;
	st.param.b64 	[param1], %rd1;
	.param .b32 retval0;
	call.uni (retval0), 
	vprintf, 
	(
	param0, 
	param1
	);
	ld.param.b32 	%r7, [retval0];
	} // callseq 0
	ret;

}
	// .globl	_Z6case02v
.visible .entry _Z6case02v()
{
	.local .align 8 .b8 	__local_depot1[32];
	.reg .b64 	%SP;
	.reg .b64 	%SPL;
	.reg .b32 	%r<9>;
	.reg .b64 	%rd<5>;

	mov.u64 	%SPL, __local_depot1;
	cvta.local.u64 	%SP, %SPL;
	add.u64 	%rd1, %SP, 0;
	add.u64 	%rd2, %SPL, 0;
	mov.u32 	%r1, %ctaid.x;
	mov.u32 	%r2, %tid.x;
	mov.u32 	%r3, %tid.y;
	mov.u32 	%r4, %tid.z;
	mov.u32 	%r5, %ctaid.y;
	mov.u32 	%r6, %ctaid.z;
	st.local.v2.u32 	[%rd2], {%r2, %r3};
	st.local.v2.u32 	[%rd2+8], {%r4, %r1};
	st.local.v2.u32 	[%rd2+16], {%r5, %r6};
	st.local.u32 	[%rd2+24], %r1;
	mov.u64 	%rd3, $str;
	cvta.global.u64 	%rd4, %rd3;
	{ // callseq 1, 0
	.param .b64 param0;
	st.param.b64 	[param0], %rd4;
	.param .b64 param1;
	st.param.b64 	[param1], %rd1;
	.param .b32 retval0;
	call.uni (retval0), 
	vprintf, 
	(
	param0, 
	param1
	);
	ld.param.b32 	%r7, [retval0];
	} // callseq 1
	ret;

}
	// .globl	_Z6case03v
.visible .entry _Z6case03v()
{
	.local .align 8 .b8 	__local_depot2[32];
	.reg .b64 	%SP;
	.reg .b64 	%SPL;
	.reg .b32 	%r<11>;
	.reg .b64 	%rd<5>;

	mov.u64 	%SPL, __local_depot2;
	cvta.local.u64 	%SP, %SPL;
	add.u64 	%rd1, %SP, 0;
	add.u64 	%rd2, %SPL, 0;
	mov.u32 	%r1, %ctaid.x;
	mov.u32 	%r2, %ntid.x;
	mov.u32 	%r3, %tid.x;
	mad.lo.s32 	%r4, %r1, %r2, %r3;
	mov.u32 	%r5, %tid.y;
	mov.u32 	%r6, %tid.z;
	mov.u32 	%r7, %ctaid.y;
	mov.u32 	%r8, %ctaid.z;
	st.local.v2.u32 	[%rd2], {%r3, %r5};
	st.local.v2.u32 	[%rd2+8], {%r6, %r1};
	st.local.v2.u32 	[%rd2+16], {%r7, %r8};
	st.local.u32 	[%rd2+24], %r4;
	mov.u64 	%rd3, $str;
	cvta.global.u64 	%rd4, %rd3;
	{ // callseq 2, 0
	.param .b64 param0;
	st.param.b64 	[param0], %rd4;
	.param .b64 param1;
	st.param.b64 	[param1], %rd1;
	.param .b32 retval0;
	call.uni (retval0), 
	vprintf, 
	(
	param0, 
	param1
	);
	ld.param.b32 	%r9, [retval0];
	} // callseq 2
	ret;

}
	// .globl	_Z6case04v
.visible .entry _Z6case04v()
{
	.local .align 8 .b8 	__local_depot3[32];
	.reg .b64 	%SP;
	.reg .b64 	%SPL;
	.reg .b32 	%r<11>;
	.reg .b64 	%rd<5>;

	mov.u64 	%SPL, __local_depot3;
	cvta.local.u64 	%SP, %SPL;
	add.u64 	%rd1, %SP, 0;
	add.u64 	%rd2, %SPL, 0;
	mov.u32 	%r1, %ctaid.x;
	mov.u32 	%r2, %nctaid.y;
	mov.u32 	%r3, %ctaid.y;
	mad.lo.s32 	%r4, %r1, %r2, %r3;
	mov.u32 	%r5, %tid.x;
	mov.u32 	%r6, %tid.y;
	mov.u32 	%r7, %tid.z;
	mov.u32 	%r8, %ctaid.z;
	st.local.v2.u32 	[%rd2], {%r5, %r6};
	st.local.v2.u32 	[%rd2+8], {%r7, %r1};
	st.local.v2.u32 	[%rd2+16], {%r3, %r8};
	st.local.u32 	[%rd2+24], %r4;
	mov.u64 	%rd3, $str;
	cvta.global.u64 	%rd4, %rd3;
	{ // callseq 3, 0
	.param .b64 param0;
	st.param.b64 	[param0], %rd4;
	.param .b64 param1;
	st.param.b64 	[param1], %rd1;
	.param .b32 retval0;
	call.uni (retval0), 
	vprintf, 
	(
	param0, 
	param1
	);
	ld.param.b32 	%r9, [retval0];
	} // callseq 3
	ret;

}
	// .globl	_Z6case05v
.visible .entry _Z6case05v()
{
	.local .align 8 .b8 	__local_depot4[32];
	.reg .b64 	%SP;
	.reg .b64 	%SPL;
	.reg .b32 	%r<11>;
	.reg .b64 	%rd<5>;

	mov.u64 	%SPL, __local_depot4;
	cvta.local.u64 	%SP, %SPL;
	add.u64 	%rd1, %SP, 0;
	add.u64 	%rd2, %SPL, 0;
	mov.u32 	%r1, %tid.x;
	mov.u32 	%r2, %ntid.y;
	mov.u32 	%r3, %tid.y;
	mad.lo.s32 	%r4, %r1, %r2, %r3;
	mov.u32 	%r5, %tid.z;
	mov.u32 	%r6, %ctaid.x;
	mov.u32 	%r7, %ctaid.y;
	mov.u32 	%r8, %ctaid.z;
	st.local.v2.u32 	[%rd2], {%r1, %r3};
	st.local.v2.u32 	[%rd2+8], {%r5, %r6};
	st.local.v2.u32 	[%rd2+16], {%r7, %r8};
	st.local.u32 	[%rd2+24], %r4;
	mov.u64 	%rd3, $str;
	cvta.global.u64 	%rd4, %rd3;
	{ // callseq 4, 0
	.param .b64 param0;
	st.param.b64 	[param0], %rd4;
	.param .b64 param1;
	st.param.b64 	[param1], %rd1;
	.param .b32 retval0;
	call.uni (retval0), 
	vprintf, 
	(
	param0, 
	param1
	);
	ld.param.b32 	%r9, [retval0];
	} // callseq 4
	ret;

}
	// .globl	_Z6case06v
.visible .entry _Z6case06v()
{
	.local .align 8 .b8 	__local_depot5[32];
	.reg .b64 	%SP;
	.reg .b64 	%SPL;
	.reg .b32 	%r<13>;
	.reg .b64 	%rd<5>;

	mov.u64 	%SPL, __local_depot5;
	cvta.local.u64 	%SP, %SPL;
	add.u64 	%rd1, %SP, 0;
	add.u64 	%rd2, %SPL, 0;
	mov.u32 	%r1, %tid.x;
	mov.u32 	%r2, %ntid.y;
	mov.u32 	%r3, %tid.y;
	mov.u32 	%r4, %ctaid.x;
	mov.u32 	%r5, %ntid.x;
	mad.lo.s32 	%r6, %r4, %r5, %r1;
	mad.lo.s32 	%r7, %r6, %r2, %r3;
	mov.u32 	%r8, %tid.z;
	mov.u32 	%r9, %ctaid.y;
	mov.u32 	%r10, %ctaid.z;
	st.local.v2.u32 	[%rd2], {%r1, %r3};
	st.local.v2.u32 	[%rd2+8], {%r8, %r4};
	st.local.v2.u32 	[%rd2+16], {%r9, %r10};
	st.local.u32 	[%rd2+24], %r7;
	mov.u64 	%rd3, $str;
	cvta.global.u64 	%rd4, %rd3;
	{ // callseq 5, 0
	.param .b64 param0;
	st.param.b64 	[param0], %rd4;
	.param .b64 param1;
	st.param.b64 	[param1], %rd1;
	.param .b32 retval0;
	call.uni (retval0), 
	vprintf, 
	(
	param0, 
	param1
	);
	ld.param.b32 	%r11, [retval0];
	} // callseq 5
	ret;

}
	// .globl	_Z6case07v
.visible .entry _Z6case07v()
{
	.local .align 8 .b8 	__local_depot6[32];
	.reg .b64 	%SP;
	.reg .b64 	%SPL;
	.reg .b32 	%r<13>;
	.reg .b64 	%rd<5>;

	mov.u64 	%SPL, __local_depot6;
	cvta.local.u64 	%SP, %SPL;
	add.u64 	%rd1, %SP, 0;
	add.u64 	%rd2, %SPL, 0;
	mov.u32 	%r1, %ctaid.x;
	mov.u32 	%r2, %nctaid.y;
	mov.u32 	%r3, %ctaid.y;
	mad.lo.s32 	%r4, %r1, %r2, %r3;
	mov.u32 	%r5, %ntid.x;
	mov.u32 	%r6, %tid.x;
	mad.lo.s32 	%r7, %r4, %r5, %r6;
	mov.u32 	%r8, %tid.y;
	mov.u32 	%r9, %tid.z;
	mov.u32 	%r10, %ctaid.z;
	st.local.v2.u32 	[%rd2], {%r6, %r8};
	st.local.v2.u32 	[%rd2+8], {%r9, %r1};
	st.local.v2.u32 	[%rd2+16], {%r3, %r10};
	st.local.u32 	[%rd2+24], %r7;
	mov.u64 	%rd3, $str;
	cvta.global.u64 	%rd4, %rd3;
	{ // callseq 6, 0
	.param .b64 param0;
	st.param.b64 	[param0], %rd4;
	.param .b64 param1;
	st.param.b64 	[param1], %rd1;
	.param .b32 retval0;
	call.uni (retval0), 
	vprintf, 
	(
	param0, 
	param1
	);
	ld.param.b32 	%r11, [retval0];
	} // callseq 6
	ret;

}
	// .globl	_Z6case08v
.visible .entry _Z6case08v()
{
	.local .align 8 .b8 	__local_depot7[32];
	.reg .b64 	%SP;
	.reg .b64 	%SPL;
	.reg .b32 	%r<15>;
	.reg .b64 	%rd<5>;

	mov.u64 	%SPL, __local_depot7;
	cvta.local.u64 	%SP, %SPL;
	add.u64 	%rd1, %SP, 0;
	add.u64 	%rd2, %SPL, 0;
	mov.u32 	%r1, %ctaid.x;
	mov.u32 	%r2, %nctaid.y;
	mov.u32 	%r3, %ctaid.y;
	mad.lo.s32 	%r4, %r1, %r2, %r3;
	mov.u32 	%r5, %tid.x;
	mov.u32 	%r6, %ntid.y;
	mov.u32 	%r7, %tid.y;
	mov.u32 	%r8, %ntid.x;
	mad.lo.s32 	%r9, %r4, %r8, %r5;
	mad.lo.s32 	%r10, %r9, %r6, %r7;
	mov.u32 	%r11, %tid.z;
	mov.u32 	%r12, %ctaid.z;
	st.local.v2.u32 	[%rd2], {%r5, %r7};
	st.local.v2.u32 	[%rd2+8], {%r11, %r1};
	st.local.v2.u32 	[%rd2+16], {%r3, %r12};
	st.local.u32 	[%rd2+24], %r10;
	mov.u64 	%rd3, $str;
	cvta.global.u64 	%rd4, %rd3;
	{ // callseq 7, 0
	.param .b64 param0;
	st.param.b64 	[param0], %rd4;
	.param .b64 param1;
	st.param.b64 	[param1], %rd1;
	.param .b32 retval0;
	call.uni (retval0), 
	vprintf, 
	(
	param0, 
	param1
	);
	ld.param.b32 	%r13, [retval0];
	} // callseq 7
	ret;

}
	// .globl	_Z6case09v
.visible .entry _Z6case09v()
{
	.local .align 8 .b8 	__local_depot8[32];
	.reg .b64 	%SP;
	.reg .b64 	%SPL;
	.reg .b32 	%r<14>;
	.reg .b64 	%rd<5>;

	mov.u64 	%SPL, __local_depot8;
	cvta.local.u64 	%SP, %SPL;
	add.u64 	%rd1, %SP, 0;
	add.u64 	%rd2, %SPL, 0;
	mov.u32 	%r1, %ctaid.x;
	mov.u32 	%r2, %nctaid.y;
	mov.u32 	%r3, %nctaid.z;
	mov.u32 	%r4, %ctaid.y;
	mov.u32 	%r5, %ctaid.z;
	mov.u32 	%r6, %tid.x;
	mad.lo.s32 	%r7, %r1, %r2, %r4;
	add.s32 	%r8, %r6, %r5;
	mad.lo.s32 	%r9, %r7, %r3, %r8;
	mov.u32 	%r10, %tid.y;
	mov.u32 	%r11, %tid.z;
	st.local.v2.u32 	[%rd2], {%r6, %r10};
	st.local.v2.u32 	[%rd2+8], {%r11, %r1};
	st.local.v2.u32 	[%rd2+16], {%r4, %r5};
	st.local.u32 	[%rd2+24], %r9;
	mov.u64 	%rd3, $str;
	cvta.global.u64 	%rd4, %rd3;
	{ // callseq 8, 0
	.param .b64 param0;
	st.param.b64 	[param0], %rd4;
	.param .b64 param1;
	st.param.b64 	[param1], %rd1;
	.param .b32 retval0;
	call.uni (retval0), 
	vprintf, 
	(
	param0, 
	param1
	);
	ld.param.b32 	%r12, [retval0];
	} // callseq 8
	ret;

}
	// .globl	_Z6case10v
.visible .entry _Z6case10v()
{
	.local .align 8 .b8 	__local_depot9[32];
	.reg .b64 	%SP;
	.reg .b64 	%SPL;
	.reg .b32 	%r<15>;
	.reg .b64 	%rd<5>;

	mov.u64 	%SPL, __local_depot9;
	cvta.local.u64 	%SP, %SPL;
	add.u64 	%rd1, %SP, 0;
	add.u64 	%rd2, %SPL, 0;
	mov.u32 	%r1, %ctaid.x;
	mov.u32 	%r2, %nctaid.y;
	mov.u32 	%r3, %nctaid.z;
	mov.u32 	%r4, %ctaid.y;
	mov.u32 	%r5, %ctaid.z;
	mad.lo.s32 	%r6, %r1, %r2, %r4;
	mad.lo.s32 	%r7, %r6, %r3, %r5;
	mov.u32 	%r8, %ntid.x;
	mov.u32 	%r9, %tid.x;
	mad.lo.s32 	%r10, %r7, %r8, %r9;
	mov.u32 	%r11, %tid.y;
	mov.u32 	%r12, %tid.z;
	st.local.v2.u32 	[%rd2], {%r9, %r11};
	st.local.v2.u32 	[%rd2+8], {%r12, %r1};
	st.local.v2.u32 	[%rd2+16], {%r4, %r5};
	st.local.u32 	[%rd2+24], %r10;
	mov.u64 	%rd3, $str;
	cvta.global.u64 	%rd4, %rd3;
	{ // callseq 9, 0
	.param .b64 param0;
	st.param.b64 	[param0], %rd4;
	.param .b64 param1;
	st.param.b64 	[param1], %rd1;
	.param .b32 retval0;
	call.uni (retval0), 
	vprintf, 
	(
	param0, 
	param1
	);
	ld.param.b32 	%r13, [retval0];
	} // callseq 9
	ret;

}
	// .globl	_Z6case11v
.visible .entry _Z6case11v()
{
	.local .align 8 .b8 	__local_depot10[32];
	.reg .b64 	%SP;
	.reg .b64 	%SPL;
	.reg .b32 	%r<17>;
	.reg .b64 	%rd<5>;

	mov.u64 	%SPL, __local_depot10;
	cvta.local.u64 	%SP, %SPL;
	add.u64 	%rd1, %SP, 0;
	add.u64 	%rd2, %SPL, 0;
	mov.u32 	%r1, %ctaid.x;
	mov.u32 	%r2, %nctaid.y;
	mov.u32 	%r3, %nctaid.z;
	mov.u32 	%r4, %ctaid.y;
	mov.u32 	%r5, %ctaid.z;
	mad.lo.s32 	%r6, %r1, %r2, %r4;
	mad.lo.s32 	%r7, %r6, %r3, %r5;
	mov.u32 	%r8, %tid.x;
	mov.u32 	%r9, %ntid.y;
	mov.u32 	%r10, %tid.y;
	mov.u32 	%r11, %ntid.x;
	mad.lo.s32 	%r12, %r7, %r11, %r8;
	mad.lo.s32 	%r13, %r12, %r9, %r10;
	mov.u32 	%r14, %tid.z;
	st.local.v2.u32 	[%rd2], {%r8, %r10};
	st.local.v2.u32 	[%rd2+8], {%r14, %r1};
	st.local.v2.u32 	[%rd2+16], {%r4, %r5};
	st.local.u32 	[%rd2+24], %r13;
	mov.u64 	%rd3, $str;
	cvta.global.u64 	%rd4, %rd3;
	{ // callseq 10, 0
	.param .b64 param0;
	st.param.b64 	[param0], %rd4;
	.param .b64 param1;
	st.param.b64 	[param1], %rd1;
	.param .b32 retval0;
	call.uni (retval0), 
	vprintf, 
	(
	param0, 
	param1
	);
	ld.param.b32 	%r15, [retval0];
	} // callseq 10
	ret;

}
	// .globl	_Z6case12v
.visible .entry _Z6case12v()
{
	.local .align 8 .b8 	__local_depot11[32];
	.reg .b64 	%SP;
	.reg .b64 	%SPL;
	.reg .b32 	%r<19>;
	.reg .b64 	%rd<5>;

	mov.u64 	%SPL, __local_depot11;
	cvta.local.u64 	%SP, %SPL;
	add.u64 	%rd1, %SP, 0;
	add.u64 	%rd2, %SPL, 0;
	mov.u32 	%r1, %ctaid.x;
	mov.u32 	%r2, %nctaid.y;
	mov.u32 	%r3, %nctaid.z;
	mov.u32 	%r4, %ctaid.y;
	mov.u32 	%r5, %ctaid.z;
	mad.lo.s32 	%r6, %r1, %r2, %r4;
	mad.lo.s32 	%r7, %r6, %r3, %r5;
	mov.u32 	%r8, %tid.x;
	mov.u32 	%r9, %ntid.y;
	mov.u32 	%r10, %ntid.z;
	mov.u32 	%r11, %tid.y;
	mov.u32 	%r12, %tid.z;
	mov.u32 	%r13, %ntid.x;
	mad.lo.s32 	%r14, %r7, %r13, %r8;
	mad.lo.s32 	%r15, %r14, %r9, %r11;
	mad.lo.s32 	%r16, %r15, %r10, %r12;
	st.local.v2.u32 	[%rd2], {%r8, %r11};
	st.local.v2.u32 	[%rd2+8], {%r12, %r1};
	st.local.v2.u32 	[%rd2+16], {%r4, %r5};
	st.local.u32 	[%rd2+24], %r16;
	mov.u64 	%rd3, $str;
	cvta.global.u64 	%rd4, %rd3;
	{ // callseq 11, 0
	.param .b64 param0;
	st.param.b64 	[param0], %rd4;
	.param .b64 param1;
	st.param.b64 	[param1], %rd1;
	.param .b32 retval0;
	call.uni (retval0), 
	vprintf, 
	(
	param0, 
	param1
	);
	ld.param.b32 	%r17, [retval0];
	} // callseq 11
	ret;

}


// ===== COMPILED SASS (sm_100) =====

	.target	sm_100

	.elftype	@"ET_EXEC"


//--------------------- .note.nv.tkinfo           --------------------------
	.section	.note.nv.tkinfo,"",@"SHT_NOTE"
	.sectionflags	@"SHF_NOTE_NV_TKINFO"
	.tkinfo
        /*0018*/ 	.word	0x00000002
        /*0030*/ 	.string	""
        /*0030*/ 	.string	"ptxas"
        /*0030*/ 	.string	"Cuda compilation tools, release 13.0, V13.0.88"
        /*0030*/ 	.string	"Build cuda_13.0.r13.0/compiler.36424714_0"
        /*0030*/ 	.string	"-arch sm_100 -m 64 "



//--------------------- .note.nv.cuinfo           --------------------------
	.section	.note.nv.cuinfo,"",@"SHT_NOTE"
	.sectionflags	@"SHF_NOTE_NV_CUINFO"
        /*0018*/ 	.short	0x0002
        /*001a*/ 	.short	0x0064
        /*001c*/ 	.short	0x0082
	.zero		2


//--------------------- .nv.info                  --------------------------
	.section	.nv.info,"",@"SHT_CUDA_INFO"
	.align	4


	//----- nvinfo : EIATTR_REGCOUNT
	.align		4
        /*0000*/ 	.byte	0x04, 0x2f
        /*0002*/ 	.short	(.L_2 - .L_1)
	.align		4
.L_1:
        /*0004*/ 	.word	index@(_Z6case01v)
        /*0008*/ 	.word	0x00000018


	//----- nvinfo : EIATTR_FRAME_SIZE
	.align		4
.L_2:
        /*000c*/ 	.byte	0x04, 0x11
        /*000e*/ 	.short	(.L_4 - .L_3)
	.align		4
.L_3:
        /*0010*/ 	.word	index@(_Z6case01v)
        /*0014*/ 	.word	0x00000020


	//----- nvinfo : EIATTR_REGCOUNT
	.align		4
.L_4:
        /*0018*/ 	.byte	0x04, 0x2f
        /*001a*/ 	.short	(.L_6 - .L_5)
	.align		4
.L_5:
        /*001c*/ 	.word	index@(_Z6case02v)
        /*0020*/ 	.word	0x00000018


	//----- nvinfo : EIATTR_FRAME_SIZE
	.align		4
.L_6:
        /*0024*/ 	.byte	0x04, 0x11
        /*0026*/ 	.short	(.L_8 - .L_7)
	.align		4
.L_7:
        /*0028*/ 	.word	index@(_Z6case02v)
        /*002c*/ 	.word	0x00000020


	//----- nvinfo : EIATTR_REGCOUNT
	.align		4
.L_8:
        /*0030*/ 	.byte	0x04, 0x2f
        /*0032*/ 	.short	(.L_10 - .L_9)
	.align		4
.L_9:
        /*0034*/ 	.word	index@(_Z6case03v)
        /*0038*/ 	.word	0x00000018


	//----- nvinfo : EIATTR_FRAME_SIZE
	.align		4
.L_10:
        /*003c*/ 	.byte	0x04, 0x11
        /*003e*/ 	.short	(.L_12 - .L_11)
	.align		4
.L_11:
        /*0040*/ 	.word	index@(_Z6case03v)
        /*0044*/ 	.word	0x00000020


	//----- nvinfo : EIATTR_REGCOUNT
	.align		4
.L_12:
        /*0048*/ 	.byte	0x04, 0x2f
        /*004a*/ 	.short	(.L_14 - .L_13)
	.align		4
.L_13:
        /*004c*/ 	.word	index@(_Z6case04v)
        /*0050*/ 	.word	0x00000018


	//----- nvinfo : EIATTR_FRAME_SIZE
	.align		4
.L_14:
        /*0054*/ 	.byte	0x04, 0x11
        /*0056*/ 	.short	(.L_16 - .L_15)
	.align		4
.L_15:
        /*0058*/ 	.word	index@(_Z6case04v)
        /*005c*/ 	.word	0x00000020


	//----- nvinfo : EIATTR_REGCOUNT
	.align		4
.L_16:
        /*0060*/ 	.byte	0x04, 0x2f
        /*0062*/ 	.short	(.L_18 - .L_17)
	.align		4
.L_17:
        /*0064*/ 	.word	index@(_Z6case05v)
        /*0068*/ 	.word	0x00000018


	//----- nvinfo : EIATTR_FRAME_SIZE
	.align		4
.L_18:
        /*006c*/ 	.byte	0x04, 0x11
        /*006e*/ 	.short	(.L_20 - .L_19)
	.align		4
.L_19:
        /*0070*/ 	.word	index@(_Z6case05v)
        /*0074*/ 	.word	0x00000020


	//----- nvinfo : EIATTR_REGCOUNT
	.align		4
.L_20:
        /*0078*/ 	.byte	0x04, 0x2f
        /*007a*/ 	.short	(.L_22 - .L_21)
	.align		4
.L_21:
        /*007c*/ 	.word	index@(_Z6case06v)
        /*0080*/ 	.word	0x00000018


	//----- nvinfo : EIATTR_FRAME_SIZE
	.align		4
.L_22:
        /*0084*/ 	.byte	0x04, 0x11
        /*0086*/ 	.short	(.L_24 - .L_23)
	.align		4
.L_23:
        /*0088*/ 	.word	index@(_Z6case06v)
        /*008c*/ 	.word	0x00000020


	//----- nvinfo : EIATTR_REGCOUNT
	.align		4
.L_24:
        /*0090*/ 	.byte	0x04, 0x2f
        /*0092*/ 	.short	(.L_26 - .L_25)
	.align		4
.L_25:
        /*0094*/ 	.word	index@(_Z6case07v)
        /*0098*/ 	.word	0x00000018


	//----- nvinfo : EIATTR_FRAME_SIZE
	.align		4
.L_26:
        /*009c*/ 	.byte	0x04, 0x11
        /*009e*/ 	.short	(.L_28 - .L_27)
	.align		4
.L_27:
        /*00a0*/ 	.word	index@(_Z6case07v)
        /*00a4*/ 	.word	0x00000020


	//----- nvinfo : EIATTR_REGCOUNT
	.align		4
.L_28:
        /*00a8*/ 	.byte	0x04, 0x2f
        /*00aa*/ 	.short	(.L_30 - .L_29)
	.align		4
.L_29:
        /*00ac*/ 	.word	index@(_Z6case08v)
        /*00b0*/ 	.word	0x00000018


	//----- nvinfo : EIATTR_FRAME_SIZE
	.align		4
.L_30:
        /*00b4*/ 	.byte	0x04, 0x11
        /*00b6*/ 	.short	(.L_32 - .L_31)
	.align		4
.L_31:
        /*00b8*/ 	.word	index@(_Z6case08v)
        /*00bc*/ 	.word	0x00000020


	//----- nvinfo : EIATTR_REGCOUNT
	.align		4
.L_32:
        /*00c0*/ 	.byte	0x04, 0x2f
        /*00c2*/ 	.short	(.L_34 - .L_33)
	.align		4
.L_33:
        /*00c4*/ 	.word	index@(_Z6case09v)
        /*00c8*/ 	.word	0x00000018


	//----- nvinfo : EIATTR_FRAME_SIZE
	.align		4
.L_34:
        /*00cc*/ 	.byte	0x04, 0x11
        /*00ce*/ 	.short	(.L_36 - .L_35)
	.align		4
.L_35:
        /*00d0*/ 	.word	index@(_Z6case09v)
        /*00d4*/ 	.word	0x00000020


	//----- nvinfo : EIATTR_REGCOUNT
	.align		4
.L_36:
        /*00d8*/ 	.byte	0x04, 0x2f
        /*00da*/ 	.short	(.L_38 - .L_37)
	.align		4
.L_37:
        /*00dc*/ 	.word	index@(_Z6case10v)
        /*00e0*/ 	.word	0x00000018


	//----- nvinfo : EIATTR_FRAME_SIZE
	.align		4
.L_38:
        /*00e4*/ 	.byte	0x04, 0x11
        /*00e6*/ 	.short	(.L_40 - .L_39)
	.align		4
.L_39:
        /*00e8*/ 	.word	index@(_Z6case10v)
        /*00ec*/ 	.word	0x00000020


	//----- nvinfo : EIATTR_REGCOUNT
	.align		4
.L_40:
        /*00f0*/ 	.byte	0x04, 0x2f
        /*00f2*/ 	.short	(.L_42 - .L_41)
	.align		4
.L_41:
        /*00f4*/ 	.word	index@(_Z6case11v)
        /*00f8*/ 	.word	0x00000018


	//----- nvinfo : EIATTR_FRAME_SIZE
	.align		4
.L_42:
        /*00fc*/ 	.byte	0x04, 0x11
        /*00fe*/ 	.short	(.L_44 - .L_43)
	.align		4
.L_43:
        /*0100*/ 	.word	index@(_Z6case11v)
        /*0104*/ 	.word	0x00000020


	//----- nvinfo : EIATTR_REGCOUNT
	.align		4
.L_44:
        /*0108*/ 	.byte	0x04, 0x2f
        /*010a*/ 	.short	(.L_46 - .L_45)
	.align		4
.L_45:
        /*010c*/ 	.word	index@(_Z6case12v)
        /*0110*/ 	.word	0x00000018


	//----- nvinfo : EIATTR_FRAME_SIZE
	.align		4
.L_46:
        /*0114*/ 	.byte	0x04, 0x11
        /*0116*/ 	.short	(.L_48 - .L_47)
	.align		4
.L_47:
        /*0118*/ 	.word	index@(_Z6case12v)
        /*011c*/ 	.word	0x00000020


	//----- nvinfo : EIATTR_MIN_STACK_SIZE
	.align		4
.L_48:
        /*0120*/ 	.byte	0x04, 0x12
        /*0122*/ 	.short	(.L_50 - .L_49)
	.align		4
.L_49:
        /*0124*/ 	.word	index@(_Z6case12v)
        /*0128*/ 	.word	0x00000020


	//----- nvinfo : EIATTR_MIN_STACK_SIZE
	.align		4
.L_50:
        /*012c*/ 	.byte	0x04, 0x12
        /*012e*/ 	.short	(.L_52 - .L_51)
	.align		4
.L_51:
        /*0130*/ 	.word	index@(_Z6case11v)
        /*0134*/ 	.word	0x00000020


	//----- nvinfo : EIATTR_MIN_STACK_SIZE
	.align		4
.L_52:
        /*0138*/ 	.byte	0x04, 0x12
        /*013a*/ 	.short	(.L_54 - .L_53)
	.align		4
.L_53:
        /*013c*/ 	.word	index@(_Z6case10v)
        /*0140*/ 	.word	0x00000020


	//----- nvinfo : EIATTR_MIN_STACK_SIZE
	.align		4
.L_54:
        /*0144*/ 	.byte	0x04, 0x12
        /*0146*/ 	.short	(.L_56 - .L_55)
	.align		4
.L_55:
        /*0148*/ 	.word	index@(_Z6case09v)
        /*014c*/ 	.word	0x00000020


	//----- nvinfo : EIATTR_MIN_STACK_SIZE
	.align		4
.L_56:
        /*0150*/ 	.byte	0x04, 0x12
        /*0152*/ 	.short	(.L_58 - .L_57)
	.align		4
.L_57:
        /*0154*/ 	.word	index@(_Z6case08v)
        /*0158*/ 	.word	0x00000020


	//----- nvinfo : EIATTR_MIN_STACK_SIZE
	.align		4
.L_58:
        /*015c*/ 	.byte	0x04, 0x12
        /*015e*/ 	.short	(.L_60 - .L_59)
	.align		4
.L_59:
        /*0160*/ 	.word	index@(_Z6case07v)
        /*0164*/ 	.word	0x00000020


	//----- nvinfo : EIATTR_MIN_STACK_SIZE
	.align		4
.L_60:
        /*0168*/ 	.byte	0x04, 0x12
        /*016a*/ 	.short	(.L_62 - .L_61)
	.align		4
.L_61:
        /*016c*/ 	.word	index@(_Z6case06v)
        /*0170*/ 	.word	0x00000020


	//----- nvinfo : EIATTR_MIN_STACK_SIZE
	.align		4
.L_62:
        /*0174*/ 	.byte	0x04, 0x12
        /*0176*/ 	.short	(.L_64 - .L_63)
	.align		4
.L_63:
        /*0178*/ 	.word	index@(_Z6case05v)
        /*017c*/ 	.word	0x00000020


	//----- nvinfo : EIATTR_MIN_STACK_SIZE
	.align		4
.L_64:
        /*0180*/ 	.byte	0x04, 0x12
        /*0182*/ 	.short	(.L_66 - .L_65)
	.align		4
.L_65:
        /*0184*/ 	.word	index@(_Z6case04v)
        /*0188*/ 	.word	0x00000020


	//----- nvinfo : EIATTR_MIN_STACK_SIZE
	.align		4
.L_66:
        /*018c*/ 	.byte	0x04, 0x12
        /*018e*/ 	.short	(.L_68 - .L_67)
	.align		4
.L_67:
        /*0190*/ 	.word	index@(_Z6case03v)
        /*0194*/ 	.word	0x00000020


	//----- nvinfo : EIATTR_MIN_STACK_SIZE
	.align		4
.L_68:
        /*0198*/ 	.byte	0x04, 0x12
        /*019a*/ 	.short	(.L_70 - .L_69)
	.align		4
.L_69:
        /*019c*/ 	.word	index@(_Z6case02v)
        /*01a0*/ 	.word	0x00000020


	//----- nvinfo : EIATTR_MIN_STACK_SIZE
	.align		4
.L_70:
        /*01a4*/ 	.byte	0x04, 0x12
        /*01a6*/ 	.short	(.L_72 - .L_71)
	.align		4
.L_71:
        /*01a8*/ 	.word	index@(_Z6case01v)
        /*01ac*/ 	.word	0x00000020
.L_72:


//--------------------- .nv.compat                --------------------------
	.section	.nv.compat,"",@"SHT_CUDA_COMPAT_INFO"
	.align	4
        /*0000*/ 	.byte	0x02, 0x09, 0x00, 0x00, 0x02, 0x02, 0x01, 0x00, 0x02, 0x05, 0x05, 0x00, 0x03, 0x07, 0x01, 0x01
        /*0010*/ 	.byte	0x02, 0x03, 0x00, 0x00, 0x02, 0x06, 0x01, 0x00, 0x04, 0x0b, 0x08, 0x00, 0x09, 0x00, 0x00, 0x00
        /*0020*/ 	.byte	0x00, 0x00, 0x00, 0x00


//--------------------- .nv.info._Z6case12v       --------------------------
	.section	.nv.info._Z6case12v,"",@"SHT_CUDA_INFO"
	.sectionflags	@""
	.align	4


	//----- nvinfo : EIATTR_CUDA_API_VERSION
	.align		4
        /*0000*/ 	.byte	0x04, 0x37
        /*0002*/ 	.short	(.L_74 - .L_73)
.L_73:
        /*0004*/ 	.word	0x00000082


	//----- nvinfo : EIATTR_SPARSE_MMA_MASK
	.align		4
.L_74:
        /*0008*/ 	.byte	0x03, 0x50
        /*000a*/ 	.short	0x0000


	//----- nvinfo : EIATTR_MAXREG_COUNT
	.align		4
        /*000c*/ 	.byte	0x03, 0x1b
        /*000e*/ 	.short	0x00ff


	//----- nvinfo : EIATTR_EXTERNS
	.align		4
        /*0010*/ 	.byte	0x04, 0x0f
        /*0012*/ 	.short	(.L_76 - .L_75)


	//   ....[0]....
	.align		4
.L_75:
        /*0014*/ 	.word	index@(vprintf)


	//----- nvinfo : EIATTR_MERCURY_ISA_VERSION
	.align		4
.L_76:
        /*0018*/ 	.byte	0x03, 0x5f
        /*001a*/ 	.short	0x0101


	//----- nvinfo : EIATTR_VRC_CTA_INIT_COUNT
	.align		4
        /*001c*/ 	.byte	0x02, 0x4a
	.zero		1
	.zero		1


	//----- nvinfo : EIATTR_SYSCALL_OFFSETS
	.align		4
        /*0020*/ 	.byte	0x04, 0x46
        /*0022*/ 	.short	(.L_78 - .L_77)


	//   ....[0]....
.L_77:
        /*0024*/ 	.word	0x00000200


	//----- nvinfo : EIATTR_EXIT_INSTR_OFFSETS
	.align		4
.L_78:
        /*0028*/ 	.byte	0x04, 0x1c
        /*002a*/ 	.short	(.L_80 - .L_79)


	//   ....[0]....
.L_79:
        /*002c*/ 	.word	0x00000210


	//----- nvinfo : EIATTR_SW_WAR
	.align		4
.L_80:
        /*0030*/ 	.byte	0x04, 0x36
        /*0032*/ 	.short	(.L_82 - .L_81)
.L_81:
        /*0034*/ 	.word	0x00000008
.L_82:


//--------------------- .nv.info._Z6case11v       --------------------------
	.section	.nv.info._Z6case11v,"",@"SHT_CUDA_INFO"
	.sectionflags	@""
	.align	4


	//----- nvinfo : EIATTR_CUDA_API_VERSION
	.align		4
        /*0000*/ 	.byte	0x04, 0x37
        /*0002*/ 	.short	(.L_84 - .L_83)
.L_83:
        /*0004*/ 	.word	0x00000082


	//----- nvinfo : EIATTR_SPARSE_MMA_MASK
	.align		4
.L_84:
        /*0008*/ 	.byte	0x03, 0x50
        /*000a*/ 	.short	0x0000


	//----- nvinfo : EIATTR_MAXREG_COUNT
	.align		4
        /*000c*/ 	.byte	0x03, 0x1b
        /*000e*/ 	.short	0x00ff


	//----- nvinfo : EIATTR_EXTERNS
	.align		4
        /*0010*/ 	.byte	0x04, 0x0f
        /*0012*/ 	.short	(.L_86 - .L_85)


	//   ....[0]....
	.align		4
.L_85:
        /*0014*/ 	.word	index@(vprintf)


	//----- nvinfo : EIATTR_MERCURY_ISA_VERSION
	.align		4
.L_86:
        /*0018*/ 	.byte	0x03, 0x5f
        /*001a*/ 	.short	0x0101


	//----- nvinfo : EIATTR_VRC_CTA_INIT_COUNT
	.align		4
        /*001c*/ 	.byte	0x02, 0x4a
	.zero		1
	.zero		1


	//----- nvinfo : EIATTR_SYSCALL_OFFSETS
	.align		4
        /*0020*/ 	.byte	0x04, 0x46
        /*0022*/ 	.short	(.L_88 - .L_87)


	//   ....[0]....
.L_87:
        /*0024*/ 	.word	0x000001e0


	//----- nvinfo : EIATTR_EXIT_INSTR_OFFSETS
	.align		4
.L_88:
        /*0028*/ 	.byte	0x04, 0x1c
        /*002a*/ 	.short	(.L_90 - .L_89)


	//   ....[0]....
.L_89:
        /*002c*/ 	.word	0x000001f0


	//----- nvinfo : EIATTR_SW_WAR
	.align		4
.L_90:
        /*0030*/ 	.byte	0x04, 0x36
        /*0032*/ 	.short	(.L_92 - .L_91)
.L_91:
        /*0034*/ 	.word	0x00000008
.L_92:


//--------------------- .nv.info._Z6case10v       --------------------------
	.section	.nv.info._Z6case10v,"",@"SHT_CUDA_INFO"
	.sectionflags	@""
	.align	4


	//----- nvinfo : EIATTR_CUDA_API_VERSION
	.align		4
        /*0000*/ 	.byte	0x04, 0x37
        /*0002*/ 	.short	(.L_94 - .L_93)
.L_93:
        /*0004*/ 	.word	0x00000082


	//----- nvinfo : EIATTR_SPARSE_MMA_MASK
	.align		4
.L_94:
        /*0008*/ 	.byte	0x03, 0x50
        /*000a*/ 	.short	0x0000


	//----- nvinfo : EIATTR_MAXREG_COUNT
	.align		4
        /*000c*/ 	.byte	0x03, 0x1b
        /*000e*/ 	.short	0x00ff


	//----- nvinfo : EIATTR_EXTERNS
	.align		4
        /*0010*/ 	.byte	0x04, 0x0f
        /*0012*/ 	.short	(.L_96 - .L_95)


	//   ....[0]....
	.align		4
.L_95:
        /*0014*/ 	.word	index@(vprintf)


	//----- nvinfo : EIATTR_MERCURY_ISA_VERSION
	.align		4
.L_96:
        /*0018*/ 	.byte	0x03, 0x5f
        /*001a*/ 	.short	0x0101


	//----- nvinfo : EIATTR_VRC_CTA_INIT_COUNT
	.align		4
        /*001c*/ 	.byte	0x02, 0x4a
	.zero		1
	.zero		1


	//----- nvinfo : EIATTR_SYSCALL_OFFSETS
	.align		4
        /*0020*/ 	.byte	0x04, 0x46
        /*0022*/ 	.short	(.L_98 - .L_97)


	//   ....[0]....
.L_97:
        /*0024*/ 	.word	0x000001c0


	//----- nvinfo : EIATTR_EXIT_INSTR_OFFSETS
	.align		4
.L_98:
        /*0028*/ 	.byte	0x04, 0x1c
        /*002a*/ 	.short	(.L_100 - .L_99)


	//   ....[0]....
.L_99:
        /*002c*/ 	.word	0x000001d0


	//----- nvinfo : EIATTR_SW_WAR
	.align		4
.L_100:
        /*0030*/ 	.byte	0x04, 0x36
        /*0032*/ 	.short	(.L_102 - .L_101)
.L_101:
        /*0034*/ 	.word	0x00000008
.L_102:


//--------------------- .nv.info._Z6case09v       --------------------------
	.section	.nv.info._Z6case09v,"",@"SHT_CUDA_INFO"
	.sectionflags	@""
	.align	4


	//----- nvinfo : EIATTR_CUDA_API_VERSION
	.align		4
        /*0000*/ 	.byte	0x04, 0x37
        /*0002*/ 	.short	(.L_104 - .L_103)
.L_103:
        /*0004*/ 	.word	0x00000082


	//----- nvinfo : EIATTR_SPARSE_MMA_MASK
	.align		4
.L_104:
        /*0008*/ 	.byte	0x03, 0x50
        /*000a*/ 	.short	0x0000


	//----- nvinfo : EIATTR_MAXREG_COUNT
	.align		4
        /*000c*/ 	.byte	0x03, 0x1b
        /*000e*/ 	.short	0x00ff


	//----- nvinfo : EIATTR_EXTERNS
	.align		4
        /*0010*/ 	.byte	0x04, 0x0f
        /*0012*/ 	.short	(.L_106 - .L_105)


	//   ....[0]....
	.align		4
.L_105:
        /*0014*/ 	.word	index@(vprintf)


	//----- nvinfo : EIATTR_MERCURY_ISA_VERSION
	.align		4
.L_106:
        /*0018*/ 	.byte	0x03, 0x5f
        /*001a*/ 	.short	0x0101


	//----- nvinfo : EIATTR_VRC_CTA_INIT_COUNT
	.align		4
        /*001c*/ 	.byte	0x02, 0x4a
	.zero		1
	.zero		1


	//----- nvinfo : EIATTR_SYSCALL_OFFSETS
	.align		4
        /*0020*/ 	.byte	0x04, 0x46
        /*0022*/ 	.short	(.L_108 - .L_107)


	//   ....[0]....
.L_107:
        /*0024*/ 	.word	0x000001b0


	//----- nvinfo : EIATTR_EXIT_INSTR_OFFSETS
	.align		4
.L_108:
        /*0028*/ 	.byte	0x04, 0x1c
        /*002a*/ 	.short	(.L_110 - .L_109)


	//   ....[0]....
.L_109:
        /*002c*/ 	.word	0x000001c0


	//----- nvinfo : EIATTR_SW_WAR
	.align		4
.L_110:
        /*0030*/ 	.byte	0x04, 0x36
        /*0032*/ 	.short	(.L_112 - .L_111)
.L_111:
        /*0034*/ 	.word	0x00000008
.L_112:


//--------------------- .nv.info._Z6case08v       --------------------------
	.section	.nv.info._Z6case08v,"",@"SHT_CUDA_INFO"
	.sectionflags	@""
	.align	4


	//----- nvinfo : EIATTR_CUDA_API_VERSION
	.align		4
        /*0000*/ 	.byte	0x04, 0x37
        /*0002*/ 	.short	(.L_114 - .L_113)
.L_113:
        /*0004*/ 	.word	0x00000082


	//----- nvinfo : EIATTR_SPARSE_MMA_MASK
	.align		4
.L_114:
        /*0008*/ 	.byte	0x03, 0x50
        /*000a*/ 	.short	0x0000


	//----- nvinfo : EIATTR_MAXREG_COUNT
	.align		4
        /*000c*/ 	.byte	0x03, 0x1b
        /*000e*/ 	.short	0x00ff


	//----- nvinfo : EIATTR_EXTERNS
	.align		4
        /*0010*/ 	.byte	0x04, 0x0f
        /*0012*/ 	.short	(.L_116 - .L_115)


	//   ....[0]....
	.align		4
.L_115:
        /*0014*/ 	.word	index@(vprintf)


	//----- nvinfo : EIATTR_MERCURY_ISA_VERSION
	.align		4
.L_116:
        /*0018*/ 	.byte	0x03, 0x5f
        /*001a*/ 	.short	0x0101


	//----- nvinfo : EIATTR_VRC_CTA_INIT_COUNT
	.align		4
        /*001c*/ 	.byte	0x02, 0x4a
	.zero		1
	.zero		1


	//----- nvinfo : EIATTR_SYSCALL_OFFSETS
	.align		4
        /*0020*/ 	.byte	0x04, 0x46
        /*0022*/ 	.short	(.L_118 - .L_117)


	//   ....[0]....
.L_117:
        /*0024*/ 	.word	0x000001c0


	//----- nvinfo : EIATTR_EXIT_INSTR_OFFSETS
	.align		4
.L_118:
        /*0028*/ 	.byte	0x04, 0x1c
        /*002a*/ 	.short	(.L_120 - .L_119)


	//   ....[0]....
.L_119:
        /*002c*/ 	.word	0x000001d0


	//----- nvinfo : EIATTR_SW_WAR
	.align		4
.L_120:
        /*0030*/ 	.byte	0x04, 0x36
        /*0032*/ 	.short	(.L_122 - .L_121)
.L_121:
        /*0034*/ 	.word	0x00000008
.L_122:


//--------------------- .nv.info._Z6case07v       --------------------------
	.section	.nv.info._Z6case07v,"",@"SHT_CUDA_INFO"
	.sectionflags	@""
	.align	4


	//----- nvinfo : EIATTR_CUDA_API_VERSION
	.align		4
        /*0000*/ 	.byte	0x04, 0x37
        /*0002*/ 	.short	(.L_124 - .L_123)
.L_123:
        /*0004*/ 	.word	0x00000082


	//----- nvinfo : EIATTR_SPARSE_MMA_MASK
	.align		4
.L_124:
        /*0008*/ 	.byte	0x03, 0x50
        /*000a*/ 	.short	0x0000


	//----- nvinfo : EIATTR_MAXREG_COUNT
	.align		4
        /*000c*/ 	.byte	0x03, 0x1b
        /*000e*/ 	.short	0x00ff


	//----- nvinfo : EIATTR_EXTERNS
	.align		4
        /*0010*/ 	.byte	0x04, 0x0f
        /*0012*/ 	.short	(.L_126 - .L_125)


	//   ....[0]....
	.align		4
.L_125:
        /*0014*/ 	.word	index@(vprintf)


	//----- nvinfo : EIATTR_MERCURY_ISA_VERSION
	.align		4
.L_126:
        /*0018*/ 	.byte	0x03, 0x5f
        /*001a*/ 	.short	0x0101


	//----- nvinfo : EIATTR_VRC_CTA_INIT_COUNT
	.align		4
        /*001c*/ 	.byte	0x02, 0x4a
	.zero		1
	.zero		1


	//----- nvinfo : EIATTR_SYSCALL_OFFSETS
	.align		4
        /*0020*/ 	.byte	0x04, 0x46
        /*0022*/ 	.short	(.L_128 - .L_127)


	//   ....[0]....
.L_127:
        /*0024*/ 	.word	0x000001a0


	//----- nvinfo : EIATTR_EXIT_INSTR_OFFSETS
	.align		4
.L_128:
        /*0028*/ 	.byte	0x04, 0x1c
        /*002a*/ 	.short	(.L_130 - .L_129)


	//   ....[0]....
.L_129:
        /*002c*/ 	.word	0x000001b0


	//----- nvinfo : EIATTR_SW_WAR
	.align		4
.L_130:
        /*0030*/ 	.byte	0x04, 0x36
        /*0032*/ 	.short	(.L_132 - .L_131)
.L_131:
        /*0034*/ 	.word	0x00000008
.L_132:


//--------------------- .nv.info._Z6case06v       --------------------------
	.section	.nv.info._Z6case06v,"",@"SHT_CUDA_INFO"
	.sectionflags	@""
	.align	4


	//----- nvinfo : EIATTR_CUDA_API_VERSION
	.align		4
        /*0000*/ 	.byte	0x04, 0x37
        /*0002*/ 	.short	(.L_134 - .L_133)
.L_133:
        /*0004*/ 	.word	0x00000082


	//----- nvinfo : EIATTR_SPARSE_MMA_MASK
	.align		4
.L_134:
        /*0008*/ 	.byte	0x03, 0x50
        /*000a*/ 	.short	0x0000


	//----- nvinfo : EIATTR_MAXREG_COUNT
	.align		4
        /*000c*/ 	.byte	0x03, 0x1b
        /*000e*/ 	.short	0x00ff


	//----- nvinfo : EIATTR_EXTERNS
	.align		4
        /*0010*/ 	.byte	0x04, 0x0f
        /*0012*/ 	.short	(.L_136 - .L_135)


	//   ....[0]....
	.align		4
.L_135:
        /*0014*/ 	.word	index@(vprintf)


	//----- nvinfo : EIATTR_MERCURY_ISA_VERSION
	.align		4
.L_136:
        /*0018*/ 	.byte	0x03, 0x5f
        /*001a*/ 	.short	0x0101


	//----- nvinfo : EIATTR_VRC_CTA_INIT_COUNT
	.align		4
        /*001c*/ 	.byte	0x02, 0x4a
	.zero		1
	.zero		1


	//----- nvinfo : EIATTR_SYSCALL_OFFSETS
	.align		4
        /*0020*/ 	.byte	0x04, 0x46
        /*0022*/ 	.short	(.L_138 - .L_137)


	//   ....[0]....
.L_137:
        /*0024*/ 	.word	0x000001a0


	//----- nvinfo : EIATTR_EXIT_INSTR_OFFSETS
	.align		4
.L_138:
        /*0028*/ 	.byte	0x04, 0x1c
        /*002a*/ 	.short	(.L_140 - .L_139)


	//   ....[0]....
.L_139:
        /*002c*/ 	.word	0x000001b0


	//----- nvinfo : EIATTR_SW_WAR
	.align		4
.L_140:
        /*0030*/ 	.byte	0x04, 0x36
        /*0032*/ 	.short	(.L_142 - .L_141)
.L_141:
        /*0034*/ 	.word	0x00000008
.L_142:


//--------------------- .nv.info._Z6case05v       --------------------------
	.section	.nv.info._Z6case05v,"",@"SHT_CUDA_INFO"
	.sectionflags	@""
	.align	4


	//----- nvinfo : EIATTR_CUDA_API_VERSION
	.align		4
        /*0000*/ 	.byte	0x04, 0x37
        /*0002*/ 	.short	(.L_144 - .L_143)
.L_143:
        /*0004*/ 	.word	0x00000082


	//----- nvinfo : EIATTR_SPARSE_MMA_MASK
	.align		4
.L_144:
        /*0008*/ 	.byte	0x03, 0x50
        /*000a*/ 	.short	0x0000


	//----- nvinfo : EIATTR_MAXREG_COUNT
	.align		4
        /*000c*/ 	.byte	0x03, 0x1b
        /*000e*/ 	.short	0x00ff


	//----- nvinfo : EIATTR_EXTERNS
	.align		4
        /*0010*/ 	.byte	0x04, 0x0f
        /*0012*/ 	.short	(.L_146 - .L_145)


	//   ....[0]....
	.align		4
.L_145:
        /*0014*/ 	.word	index@(vprintf)


	//----- nvinfo : EIATTR_MERCURY_ISA_VERSION
	.align		4
.L_146:
        /*0018*/ 	.byte	0x03, 0x5f
        /*001a*/ 	.short	0x0101


	//----- nvinfo : EIATTR_VRC_CTA_INIT_COUNT
	.align		4
        /*001c*/ 	.byte	0x02, 0x4a
	.zero		1
	.zero		1


	//----- nvinfo : EIATTR_SYSCALL_OFFSETS
	.align		4
        /*0020*/ 	.byte	0x04, 0x46
        /*0022*/ 	.short	(.L_148 - .L_147)


	//   ....[0]....
.L_147:
        /*0024*/ 	.word	0x00000180


	//----- nvinfo : EIATTR_EXIT_INSTR_OFFSETS
	.align		4
.L_148:
        /*0028*/ 	.byte	0x04, 0x1c
        /*002a*/ 	.short	(.L_150 - .L_149)


	//   ....[0]....
.L_149:
        /*002c*/ 	.word	0x00000190


	//----- nvinfo : EIATTR_SW_WAR
	.align		4
.L_150:
        /*0030*/ 	.byte	0x04, 0x36
        /*0032*/ 	.short	(.L_152 - .L_151)
.L_151:
        /*0034*/ 	.word	0x00000008
.L_152:


//--------------------- .nv.info._Z6case04v       --------------------------
	.section	.nv.info._Z6case04v,"",@"SHT_CUDA_INFO"
	.sectionflags	@""
	.align	4


	//----- nvinfo : EIATTR_CUDA_API_VERSION
	.align		4
        /*0000*/ 	.byte	0x04, 0x37
        /*0002*/ 	.short	(.L_154 - .L_153)
.L_153:
        /*0004*/ 	.word	0x00000082


	//----- nvinfo : EIATTR_SPARSE_MMA_MASK
	.align		4
.L_154:
        /*0008*/ 	.byte	0x03, 0x50
        /*000a*/ 	.short	0x0000


	//----- nvinfo : EIATTR_MAXREG_COUNT
	.align		4
        /*000c*/ 	.byte	0x03, 0x1b
        /*000e*/ 	.short	0x00ff


	//----- nvinfo : EIATTR_EXTERNS
	.align		4
        /*0010*/ 	.byte	0x04, 0x0f
        /*0012*/ 	.short	(.L_156 - .L_155)


	//   ....[0]....
	.align		4
.L_155:
        /*0014*/ 	.word	index@(vprintf)


	//----- nvinfo : EIATTR_MERCURY_ISA_VERSION
	.align		4
.L_156:
        /*0018*/ 	.byte	0x03, 0x5f
        /*001a*/ 	.short	0x0101


	//----- nvinfo : EIATTR_VRC_CTA_INIT_COUNT
	.align		4
        /*001c*/ 	.byte	0x02, 0x4a
	.zero		1
	.zero		1


	//----- nvinfo : EIATTR_SYSCALL_OFFSETS
	.align		4
        /*0020*/ 	.byte	0x04, 0x46
        /*0022*/ 	.short	(.L_158 - .L_157)


	//   ....[0]....
.L_157:
        /*0024*/ 	.word	0x00000180


	//----- nvinfo : EIATTR_EXIT_INSTR_OFFSETS
	.align		4
.L_158:
        /*0028*/ 	.byte	0x04, 0x1c
        /*002a*/ 	.short	(.L_160 - .L_159)


	//   ....[0]....
.L_159:
        /*002c*/ 	.word	0x00000190


	//----- nvinfo : EIATTR_SW_WAR
	.align		4
.L_160:
        /*0030*/ 	.byte	0x04, 0x36
        /*0032*/ 	.short	(.L_162 - .L_161)
.L_161:
        /*0034*/ 	.word	0x00000008
.L_162:


//--------------------- .nv.info._Z6case03v       --------------------------
	.section	.nv.info._Z6case03v,"",@"SHT_CUDA_INFO"
	.sectionflags	@""
	.align	4


	//----- nvinfo : EIATTR_CUDA_API_VERSION
	.align		4
        /*0000*/ 	.byte	0x04, 0x37
        /*0002*/ 	.short	(.L_164 - .L_163)
.L_163:
        /*0004*/ 	.word	0x00000082


	//----- nvinfo : EIATTR_SPARSE_MMA_MASK
	.align		4
.L_164:
        /*0008*/ 	.byte	0x03, 0x50
        /*000a*/ 	.short	0x0000


	//----- nvinfo : EIATTR_MAXREG_COUNT
	.align		4
        /*000c*/ 	.byte	0x03, 0x1b
        /*000e*/ 	.short	0x00ff


	//----- nvinfo : EIATTR_EXTERNS
	.align		4
        /*0010*/ 	.byte	0x04, 0x0f
        /*0012*/ 	.short	(.L_166 - .L_165)


	//   ....[0]....
	.align		4
.L_165:
        /*0014*/ 	.word	index@(vprintf)


	//----- nvinfo : EIATTR_MERCURY_ISA_VERSION
	.align		4
.L_166:
        /*0018*/ 	.byte	0x03, 0x5f
        /*001a*/ 	.short	0x0101


	//----- nvinfo : EIATTR_VRC_CTA_INIT_COUNT
	.align		4
        /*001c*/ 	.byte	0x02, 0x4a
	.zero		1
	.zero		1


	//----- nvinfo : EIATTR_SYSCALL_OFFSETS
	.align		4
        /*0020*/ 	.byte	0x04, 0x46
        /*0022*/ 	.short	(.L_168 - .L_167)


	//   ....[0]....
.L_167:
        /*0024*/ 	.word	0x00000180


	//----- nvinfo : EIATTR_EXIT_INSTR_OFFSETS
	.align		4
.L_168:
        /*0028*/ 	.byte	0x04, 0x1c
        /*002a*/ 	.short	(.L_170 - .L_169)


	//   ....[0]....
.L_169:
        /*002c*/ 	.word	0x00000190


	//----- nvinfo : EIATTR_SW_WAR
	.align		4
.L_170:
        /*0030*/ 	.byte	0x04, 0x36
        /*0032*/ 	.short	(.L_172 - .L_171)
.L_171:
        /*0034*/ 	.word	0x00000008
.L_172:


//--------------------- .nv.info._Z6case02v       --------------------------
	.section	.nv.info._Z6case02v,"",@"SHT_CUDA_INFO"
	.sectionflags	@""
	.align	4


	//----- nvinfo : EIATTR_CUDA_API_VERSION
	.align		4
        /*0000*/ 	.byte	0x04, 0x37
        /*0002*/ 	.short	(.L_174 - .L_173)
.L_173:
        /*0004*/ 	.word	0x00000082


	//----- nvinfo : EIATTR_SPARSE_MMA_MASK
	.align		4
.L_174:
        /*0008*/ 	.byte	0x03, 0x50
        /*000a*/ 	.short	0x0000


	//----- nvinfo : EIATTR_MAXREG_COUNT
	.align		4
        /*000c*/ 	.byte	0x03, 0x1b
        /*000e*/ 	.short	0x00ff


	//----- nvinfo : EIATTR_EXTERNS
	.align		4
        /*0010*/ 	.byte	0x04, 0x0f
        /*0012*/ 	.short	(.L_176 - .L_175)


	//   ....[0]....
	.align		4
.L_175:
        /*0014*/ 	.word	index@(vprintf)


	//----- nvinfo : EIATTR_MERCURY_ISA_VERSION
	.align		4
.L_176:
        /*0018*/ 	.byte	0x03, 0x5f
        /*001a*/ 	.short	0x0101


	//----- nvinfo : EIATTR_VRC_CTA_INIT_COUNT
	.align		4
        /*001c*/ 	.byte	0x02, 0x4a
	.zero		1
	.zero		1


	//----- nvinfo : EIATTR_SYSCALL_OFFSETS
	.align		4
        /*0020*/ 	.byte	0x04, 0x46
        /*0022*/ 	.short	(.L_178 - .L_177)


	//   ....[0]....
.L_177:
        /*0024*/ 	.word	0x00000160


	//----- nvinfo : EIATTR_EXIT_INSTR_OFFSETS
	.align		4
.L_178:
        /*0028*/ 	.byte	0x04, 0x1c
        /*002a*/ 	.short	(.L_180 - .L_179)


	//   ....[0]....
.L_179:
        /*002c*/ 	.word	0x00000170


	//----- nvinfo : EIATTR_SW_WAR
	.align		4
.L_180:
        /*0030*/ 	.byte	0x04, 0x36
        /*0032*/ 	.short	(.L_182 - .L_181)
.L_181:
        /*0034*/ 	.word	0x00000008
.L_182:


//--------------------- .nv.info._Z6case01v       --------------------------
	.section	.nv.info._Z6case01v,"",@"SHT_CUDA_INFO"
	.sectionflags	@""
	.align	4


	//----- nvinfo : EIATTR_CUDA_API_VERSION
	.align		4
        /*0000*/ 	.byte	0x04, 0x37
        /*0002*/ 	.short	(.L_184 - .L_183)
.L_183:
        /*0004*/ 	.word	0x00000082


	//----- nvinfo : EIATTR_SPARSE_MMA_MASK
	.align		4
.L_184:
        /*0008*/ 	.byte	0x03, 0x50
        /*000a*/ 	.short	0x0000


	//----- nvinfo : EIATTR_MAXREG_COUNT
	.align		4
        /*000c*/ 	.byte	0x03, 0x1b
        /*000e*/ 	.short	0x00ff


	//----- nvinfo : EIATTR_EXTERNS
	.align		4
        /*0010*/ 	.byte	0x04, 0x0f
        /*0012*/ 	.short	(.L_186 - .L_185)


	//   ....[0]....
	.align		4
.L_185:
        /*0014*/ 	.word	index@(vprintf)


	//----- nvinfo : EIATTR_MERCURY_ISA_VERSION
	.align		4
.L_186:
        /*0018*/ 	.byte	0x03, 0x5f
        /*001a*/ 	.short	0x0101


	//----- nvinfo : EIATTR_VRC_CTA_INIT_COUNT
	.align		4
        /*001c*/ 	.byte	0x02, 0x4a
	.zero		1
	.zero		1


	//----- nvinfo : EIATTR_SYSCALL_OFFSETS
	.align		4
        /*0020*/ 	.byte	0x04, 0x46
        /*0022*/ 	.short	(.L_188 - .L_187)


	//   ....[0]....
.L_187:
        /*0024*/ 	.word	0x00000160


	//----- nvinfo : EIATTR_EXIT_INSTR_OFFSETS
	.align		4
.L_188:
        /*0028*/ 	.byte	0x04, 0x1c
        /*002a*/ 	.short	(.L_190 - .L_189)


	//   ....[0]....
.L_189:
        /*002c*/ 	.word	0x00000170


	//----- nvinfo : EIATTR_SW_WAR
	.align		4
.L_190:
        /*0030*/ 	.byte	0x04, 0x36
        /*0032*/ 	.short	(.L_192 - .L_191)
.L_191:
        /*0034*/ 	.word	0x00000008
.L_192:


//--------------------- .nv.callgraph             --------------------------
	.section	.nv.callgraph,"",@"SHT_CUDA_CALLGRAPH"
	.align	4
	.sectionentsize	8
	.align		4
        /*0000*/ 	.word	0x00000000
	.align		4
        /*0004*/ 	.word	0xffffffff
	.align		4
        /*0008*/ 	.word	index@(_Z6case12v)
	.align		4
        /*000c*/ 	.word	index@(vprintf)
	.align		4
        /*0010*/ 	.word	index@(_Z6case11v)
	.align		4
        /*0014*/ 	.word	index@(vprintf)
	.align		4
        /*0018*/ 	.word	index@(_Z6case10v)
	.align		4
        /*001c*/ 	.word	index@(vprintf)
	.align		4
        /*0020*/ 	.word	index@(_Z6case09v)
	.align		4
        /*0024*/ 	.word	index@(vprintf)
	.align		4
        /*0028*/ 	.word	index@(_Z6case08v)
	.align		4
        /*002c*/ 	.word	index@(vprintf)
	.align		4
        /*0030*/ 	.word	index@(_Z6case07v)
	.align		4
        /*0034*/ 	.word	index@(vprintf)
	.align		4
        /*0038*/ 	.word	index@(_Z6case06v)
	.align		4
        /*003c*/ 	.word	index@(vprintf)
	.align		4
        /*0040*/ 	.word	index@(_Z6case05v)
	.align		4
        /*0044*/ 	.word	index@(vprintf)
	.align		4
        /*0048*/ 	.word	index@(_Z6case04v)
	.align		4
        /*004c*/ 	.word	index@(vprintf)
	.align		4
        /*0050*/ 	.word	index@(_Z6case03v)
	.align		4
        /*0054*/ 	.word	index@(vprintf)
	.align		4
        /*0058*/ 	.word	index@(_Z6case02v)
	.align		4
        /*005c*/ 	.word	index@(vprintf)
	.align		4
        /*0060*/ 	.word	index@(_Z6case01v)
	.align		4
        /*0064*/ 	.word	index@(vprintf)
	.align		4
        /*0068*/ 	.word	0x00000000
	.align		4
        /*006c*/ 	.word	0xfffffffe
	.align		4
        /*0070*/ 	.word	0x00000000
	.align		4
        /*0074*/ 	.word	0xfffffffd
	.align		4
        /*0078*/ 	.word	0x00000000
	.align		4
        /*007c*/ 	.word	0xfffffffc


//--------------------- .nv.constant4             --------------------------
	.section	.nv.constant4,"a",@progbits
	.align	8
	.align		8
.nv.constant4:
        /*0000*/ 	.dword	vprintf
	.align		8
        /*0008*/ 	.dword	$str


//--------------------- .text._Z6case12v          --------------------------
	.section	.text._Z6case12v,"ax",@progbits
	.align	128
        .global         _Z6case12v
        .type           _Z6case12v,@function
        .size           _Z6case12v,(.L_x_24 - _Z6case12v)
        .other          _Z6case12v,@"STO_CUDA_ENTRY STV_DEFAULT"
_Z6case12v:
.text._Z6case12v:
[----:B------:R-:W0:Y:S01]  /*0000*/  LDC R1, c[0x0][0x37c] ;  /* 0x0000df00ff017b82 */ /* 0x000e220000000800 */
[----:B------:R-:W1:Y:S01]  /*0010*/  S2R R13, SR_CTAID.X ;  /* 0x00000000000d7919 */ /* 0x000e620000002500 */
[----:B------:R-:W2:Y:S01]  /*0020*/  LDCU UR5, c[0x0][0x2fc] ;  /* 0x00005f80ff0577ac */ /* 0x000ea20008000800 */
[----:B------:R-:W-:Y:S01]  /*0030*/  MOV R2, 0x0 ;  /* 0x0000000000027802 */ /* 0x000fe20000000f00 */
[----:B------:R-:W1:Y:S01]  /*0040*/  S2R R8, SR_CTAID.Y ;  /* 0x0000000000087919 */ /* 0x000e620000002600 */
[----:B------:R-:W1:Y:S01]  /*0050*/  LDCU UR4, c[0x0][0x374] ;  /* 0x00006e80ff0477ac */ /* 0x000e620008000800 */
[----:B0-----:R-:W-:Y:S01]  /*0060*/  IADD3 R1, PT, PT, R1, -0x20, RZ ;  /* 0xffffffe001017810 */ /* 0x001fe20007ffe0ff */
[----:B------:R-:W0:Y:S01]  /*0070*/  S2R R9, SR_CTAID.Z ;  /* 0x0000000000097919 */ /* 0x000e220000002700 */
[----:B------:R-:W0:Y:S01]  /*0080*/  LDCU UR6, c[0x0][0x378] ;  /* 0x00006f00ff0677ac */ /* 0x000e220008000800 */
[----:B------:R-:W3:Y:S01]  /*0090*/  S2R R10, SR_TID.X ;  /* 0x00000000000a7919 */ /* 0x000ee20000002100 */
[----:B------:R-:W4:Y:S01]  /*00a0*/  LDCU UR7, c[0x0][0x364] ;  /* 0x00006c80ff0777ac */ /* 0x000f220008000800 */
[----:B------:R-:W4:Y:S01]  /*00b0*/  S2R R11, SR_TID.Y ;  /* 0x00000000000b7919 */ /* 0x000f220000002200 */
[----:B------:R-:W5:Y:S01]  /*00c0*/  LDCU UR8, c[0x0][0x368] ;  /* 0x00006d00ff0877ac */ /* 0x000f620008000800 */
[----:B------:R-:W5:Y:S01]  /*00d0*/  S2R R12, SR_TID.Z ;  /* 0x00000000000c7919 */ /* 0x000f620000002300 */
[----:B------:R-:W3:Y:S01]  /*00e0*/  LDCU UR9, c[0x0][0x360] ;  /* 0x00006c00ff0977ac */ /* 0x000ee20008000800 */
[----:B-1----:R-:W-:Y:S01]  /*00f0*/  IMAD R0, R13, UR4, R8 ;  /* 0x000000040d007c24 */ /* 0x002fe2000f8e0208 */
[----:B------:R-:W1:Y:S03]  /*0100*/  LDCU UR4, c[0x0][0x2f8] ;  /* 0x00005f00ff0477ac */ /* 0x000e660008000800 */
[----:B0-----:R-:W-:Y:S01]  /*0110*/  IMAD R3, R0, UR6, R9 ;  /* 0x0000000600037c24 */ /* 0x001fe2000f8e0209 */
[----:B------:R0:W-:Y:S03]  /*0120*/  STL.64 [R1+0x10], R8 ;  /* 0x0000100801007387 */ /* 0x0001e60000100a00 */
[----:B---3--:R-:W-:-:S04]  /*0130*/  IMAD R0, R3, UR9, R10 ;  /* 0x0000000903007c24 */ /* 0x008fc8000f8e020a */
[----:B----4-:R-:W-:Y:S01]  /*0140*/  IMAD R3, R0, UR7, R11 ;  /* 0x0000000700037c24 */ /* 0x010fe2000f8e020b */
[----:B------:R0:W-:Y:S01]  /*0150*/  STL.64 [R1], R10 ;  /* 0x0000000a01007387 */ /* 0x0001e20000100a00 */
[----:B------:R-:W3:Y:S02]  /*0160*/  LDCU.64 UR6, c[0x4][0x8] ;  /* 0x01000100ff0677ac */ /* 0x000ee40008000a00 */
[----:B-----5:R-:W-:Y:S01]  /*0170*/  IMAD R0, R3, UR8, R12 ;  /* 0x0000000803007c24 */ /* 0x020fe2000f8e020c */
[----:B------:R0:W-:Y:S01]  /*0180*/  STL.64 [R1+0x8], R12 ;  /* 0x0000080c01007387 */ /* 0x0001e20000100a00 */
[----:B------:R-:W4:Y:S01]  /*0190*/  LDC.64 R2, c[0x4][R2] ;  /* 0x0100000002027b82 */ /* 0x000f220000000a00 */
[----:B-1----:R-:W-:Y:S02]  /*01a0*/  IADD3 R6, P0, PT, R1, UR4, RZ ;  /* 0x0000000401067c10 */ /* 0x002fe4000ff1e0ff */
[----:B------:R0:W-:Y:S02]  /*01b0*/  STL [R1+0x18], R0 ;  /* 0x0000180001007387 */ /* 0x0001e40000100800 */
[----:B--2---:R-:W-:-:S02]  /*01c0*/  IADD3.X R7, PT, PT, RZ, UR5, RZ, P0, !PT ;  /* 0x00000005ff077c10 */ /* 0x004fc400087fe4ff */
[----:B---3--:R-:W-:Y:S02]  /*01d0*/  MOV R4, UR6 ;  /* 0x0000000600047c02 */ /* 0x008fe40008000f00 */
[----:B0-----:R-:W-:-:S07]  /*01e0*/  MOV R5, UR7 ;  /* 0x0000000700057c02 */ /* 0x001fce0008000f00 */
[----:B------:R-:W-:-:S07]  /*01f0*/  LEPC R20, `(.L_x_0) ;  /* 0x000000001014794e */ /* 0x000fce0000000000 */
[----:B----4-:R-:W-:Y:S05]  /*0200*/  CALL.ABS.NOINC R2 ;  /* 0x0000000002007343 */ /* 0x010fea0003c00000 */
.L_x_0:
[----:B------:R-:W-:Y:S05]  /*0210*/  EXIT ;  /* 0x000000000000794d */ /* 0x000fea0003800000 */
.L_x_1:
[----:B------:R-:W-:-:S00]  /*0220*/  BRA `(.L_x_1) ;  /* 0xfffffffc00fc7947 */ /* 0x000fc0000383ffff */
[----:B------:R-:W-:-:S00]  /*0230*/  NOP ;  /* 0x0000000000007918 */ /* 0x000fc00000000000 */
        /* <DEDUP_REMOVED lines=12> */
.L_x_24:


//--------------------- .text._Z6case11v          --------------------------
	.section	.text._Z6case11v,"ax",@progbits
	.align	128
        .global         _Z6case11v
        .type           _Z6case11v,@function
        .size           _Z6case11v,(.L_x_25 - _Z6case11v)
        .other          _Z6case11v,@"STO_CUDA_ENTRY STV_DEFAULT"
_Z6case11v:
.text._Z6case11v:
        /* <DEDUP_REMOVED lines=12> */
[----:B------:R-:W3:Y:S01]  /*00c0*/  LDCU UR8, c[0x0][0x360] ;  /* 0x00006c00ff0877ac */ /* 0x000ee20008000800 */
[----:B------:R-:W5:Y:S01]  /*00d0*/  S2R R12, SR_TID.Z ;  /* 0x00000000000c7919 */ /* 0x000f620000002300 */
[----:B-1----:R-:W-:Y:S01]  /*00e0*/  IMAD R0, R13, UR4, R8 ;  /* 0x000000040d007c24 */ /* 0x002fe2000f8e0208 */
[----:B------:R-:W1:Y:S03]  /*00f0*/  LDCU UR4, c[0x0][0x2f8] ;  /* 0x00005f00ff0477ac */ /* 0x000e660008000800 */
[----:B0-----:R-:W-:Y:S01]  /*0100*/  IMAD R3, R0, UR6, R9 ;  /* 0x0000000600037c24 */ /* 0x001fe2000f8e0209 */
[----:B------:R0:W-:Y:S03]  /*0110*/  STL.64 [R1+0x10], R8 ;  /* 0x0000100801007387 */ /* 0x0001e60000100a00 */
[----:B---3--:R-:W-:-:S02]  /*0120*/  IMAD R0, R3, UR8, R10 ;  /* 0x0000000803007c24 */ /* 0x008fc4000f8e020a */
[----:B------:R-:W3:Y:S02]  /*0130*/  LDC.64 R2, c[0x4][R2] ;  /* 0x0100000002027b82 */ /* 0x000ee40000000a00 */
[----:B----4-:R-:W-:Y:S01]  /*0140*/  IMAD R0, R0, UR7, R11 ;  /* 0x0000000700007c24 */ /* 0x010fe2000f8e020b */
[----:B------:R0:W-:Y:S01]  /*0150*/  STL.64 [R1], R10 ;  /* 0x0000000a01007387 */ /* 0x0001e20000100a00 */
[----:B------:R-:W4:Y:S03]  /*0160*/  LDCU.64 UR6, c[0x4][0x8] ;  /* 0x01000100ff0677ac */ /* 0x000f260008000a00 */
[----:B-----5:R0:W-:Y:S01]  /*0170*/  STL.64 [R1+0x8], R12 ;  /* 0x0000080c01007387 */ /* 0x0201e20000100a00 */
[----:B-1----:R-:W-:-:S03]  /*0180*/  IADD3 R6, P0, PT, R1, UR4, RZ ;  /* 0x0000000401067c10 */ /* 0x002fc6000ff1e0ff */
[----:B------:R0:W-:Y:S01]  /*0190*/  STL [R1+0x18], R0 ;  /* 0x0000180001007387 */ /* 0x0001e20000100800 */
[----:B--2---:R-:W-:Y:S02]  /*01a0*/  IADD3.X R7, PT, PT, RZ, UR5, RZ, P0, !PT ;  /* 0x00000005ff077c10 */ /* 0x004fe400087fe4ff */
[----:B----4-:R-:W-:Y:S02]  /*01b0*/  MOV R4, UR6 ;  /* 0x0000000600047c02 */ /* 0x010fe40008000f00 */
[----:B0-----:R-:W-:-:S07]  /*01c0*/  MOV R5, UR7 ;  /* 0x0000000700057c02 */ /* 0x001fce0008000f00 */
[----:B------:R-:W-:-:S07]  /*01d0*/  LEPC R20, `(.L_x_2) ;  /* 0x000000001014794e */ /* 0x000fce0000000000 */
[----:B---3--:R-:W-:Y:S05]  /*01e0*/  CALL.ABS.NOINC R2 ;  /* 0x0000000002007343 */ /* 0x008fea0003c00000 */
.L_x_2:
[----:B------:R-:W-:Y:S05]  /*01f0*/  EXIT ;  /* 0x000000000000794d */ /* 0x000fea0003800000 */
.L_x_3:
        /* <DEDUP_REMOVED lines=16> */
.L_x_25:


//--------------------- .text._Z6case10v          --------------------------
	.section	.text._Z6case10v,"ax",@progbits
	.align	128
        .global         _Z6case10v
        .type           _Z6case10v,@function
        .size           _Z6case10v,(.L_x_26 - _Z6case10v)
        .other          _Z6case10v,@"STO_CUDA_ENTRY STV_DEFAULT"
_Z6case10v:
.text._Z6case10v:
[----:B------:R-:W0:Y:S01]  /*0000*/  LDC R1, c[0x0][0x37c] ;  /* 0x0000df00ff017b82 */ /* 0x000e220000000800 */
[----:B------:R-:W1:Y:S01]  /*0010*/  S2R R13, SR_CTAID.X ;  /* 0x00000000000d7919 */ /* 0x000e620000002500 */
[----:B------:R-:W2:Y:S01]  /*0020*/  LDCU UR5, c[0x0][0x2fc] ;  /* 0x00005f80ff0577ac */ /* 0x000ea20008000800 */
[----:B------:R-:W-:Y:S01]  /*0030*/  MOV R2, 0x0 ;  /* 0x0000000000027802 */ /* 0x000fe20000000f00 */
[----:B0-----:R-:W-:Y:S01]  /*0040*/  VIADD R1, R1, 0xffffffe0 ;  /* 0xffffffe001017836 */ /* 0x001fe20000000000 */
[----:B------:R-:W1:Y:S01]  /*0050*/  S2R R8, SR_CTAID.Y ;  /* 0x0000000000087919 */ /* 0x000e620000002600 */
[----:B------:R-:W1:Y:S01]  /*0060*/  LDCU UR4, c[0x0][0x374] ;  /* 0x00006e80ff0477ac */ /* 0x000e620008000800 */
[----:B------:R-:W0:Y:S01]  /*0070*/  S2R R9, SR_CTAID.Z ;  /* 0x0000000000097919 */ /* 0x000e220000002700 */
[----:B------:R-:W0:Y:S01]  /*0080*/  LDCU UR6, c[0x0][0x378] ;  /* 0x00006f00ff0677ac */ /* 0x000e220008000800 */
[----:B------:R-:W3:Y:S01]  /*0090*/  S2R R10, SR_TID.X ;  /* 0x00000000000a7919 */ /* 0x000ee20000002100 */
[----:B------:R-:W3:Y:S01]  /*00a0*/  LDCU UR7, c[0x0][0x360] ;  /* 0x00006c00ff0777ac */ /* 0x000ee20008000800 */
[----:B------:R-:W4:Y:S01]  /*00b0*/  S2R R11, SR_TID.Y ;  /* 0x00000000000b7919 */ /* 0x000f220000002200 */
[----:B------:R-:W5:Y:S01]  /*00c0*/  S2R R12, SR_TID.Z ;  /* 0x00000000000c7919 */ /* 0x000f620000002300 */
[----:B-1----:R-:W-:Y:S01]  /*00d0*/  IMAD R0, R13, UR4, R8 ;  /* 0x000000040d007c24 */ /* 0x002fe2000f8e0208 */
[----:B------:R-:W1:Y:S03]  /*00e0*/  LDCU UR4, c[0x0][0x2f8] ;  /* 0x00005f00ff0477ac */ /* 0x000e660008000800 */
[----:B0-----:R-:W-:Y:S01]  /*00f0*/  IMAD R3, R0, UR6, R9 ;  /* 0x0000000600037c24 */ /* 0x001fe2000f8e0209 */
[----:B------:R0:W-:Y:S03]  /*0100*/  STL.64 [R1+0x10], R8 ;  /* 0x0000100801007387 */ /* 0x0001e60000100a00 */
[----:B---3--:R-:W-:Y:S01]  /*0110*/  IMAD R0, R3, UR7, R10 ;  /* 0x0000000703007c24 */ /* 0x008fe2000f8e020a */
[----:B------:R-:W3:Y:S01]  /*0120*/  LDCU.64 UR6, c[0x4][0x8] ;  /* 0x01000100ff0677ac */ /* 0x000ee20008000a00 */
[----:B------:R-:W0:Y:S01]  /*0130*/  LDC.64 R2, c[0x4][R2] ;  /* 0x0100000002027b82 */ /* 0x000e220000000a00 */
[----:B----4-:R4:W-:Y:S04]  /*0140*/  STL.64 [R1], R10 ;  /* 0x0000000a01007387 */ /* 0x0109e80000100a00 */
[----:B-----5:R4:W-:Y:S01]  /*0150*/  STL.64 [R1+0x8], R12 ;  /* 0x0000080c01007387 */ /* 0x0209e20000100a00 */
[----:B-1----:R-:W-:-:S03]  /*0160*/  IADD3 R6, P0, PT, R1, UR4, RZ ;  /* 0x0000000401067c10 */ /* 0x002fc6000ff1e0ff */
[----:B------:R4:W-:Y:S01]  /*0170*/  STL [R1+0x18], R0 ;  /* 0x0000180001007387 */ /* 0x0009e20000100800 */
[----:B--2---:R-:W-:Y:S01]  /*0180*/  IADD3.X R7, PT, PT, RZ, UR5, RZ, P0, !PT ;  /* 0x00000005ff077c10 */ /* 0x004fe200087fe4ff */
[----:B---3--:R-:W-:Y:S01]  /*0190*/  IMAD.U32 R4, RZ, RZ, UR6 ;  /* 0x00000006ff047e24 */ /* 0x008fe2000f8e00ff */
[----:B------:R-:W-:-:S07]  /*01a0*/  MOV R5, UR7 ;  /* 0x0000000700057c02 */ /* 0x000fce0008000f00 */
[----:B------:R-:W-:-:S07]  /*01b0*/  LEPC R20, `(.L_x_4) ;  /* 0x000000001014794e */ /* 0x000fce0000000000 */
[----:B0---4-:R-:W-:Y:S05]  /*01c0*/  CALL.ABS.NOINC R2 ;  /* 0x0000000002007343 */ /* 0x011fea0003c00000 */
.L_x_4:
[----:B------:R-:W-:Y:S05]  /*01d0*/  EXIT ;  /* 0x000000000000794d */ /* 0x000fea0003800000 */
.L_x_5:
        /* <DEDUP_REMOVED lines=10> */
.L_x_26:


//--------------------- .text._Z6case09v          --------------------------
	.section	.text._Z6case09v,"ax",@progbits
	.align	128
        .global         _Z6case09v
        .type           _Z6case09v,@function
        .size           _Z6case09v,(.L_x_27 - _Z6case09v)
        .other          _Z6case09v,@"STO_CUDA_ENTRY STV_DEFAULT"
_Z6case09v:
.text._Z6case09v:
[----:B------:R-:W0:Y:S01]  /*0000*/  LDC R1, c[0x0][0x37c] ;  /* 0x0000df00ff017b82 */ /* 0x000e220000000800 */
[----:B------:R-:W1:Y:S01]  /*0010*/  S2R R9, SR_CTAID.Z ;  /* 0x0000000000097919 */ /* 0x000e620000002700 */
[----:B------:R-:W2:Y:S01]  /*0020*/  LDCU UR5, c[0x0][0x2fc] ;  /* 0x00005f80ff0577ac */ /* 0x000ea20008000800 */
[----:B------:R-:W-:Y:S01]  /*0030*/  MOV R2, 0x0 ;  /* 0x0000000000027802 */ /* 0x000fe20000000f00 */
[----:B0-----:R-:W-:Y:S01]  /*0040*/  VIADD R1, R1, 0xffffffe0 ;  /* 0xffffffe001017836 */ /* 0x001fe20000000000 */
[----:B------:R-:W1:Y:S01]  /*0050*/  S2R R10, SR_TID.X ;  /* 0x00000000000a7919 */ /* 0x000e620000002100 */
[----:B------:R-:W0:Y:S01]  /*0060*/  LDCU UR4, c[0x0][0x374] ;  /* 0x00006e80ff0477ac */ /* 0x000e220008000800 */
[----:B------:R-:W0:Y:S01]  /*0070*/  S2R R13, SR_CTAID.X ;  /* 0x00000000000d7919 */ /* 0x000e220000002500 */
[----:B------:R-:W3:Y:S01]  /*0080*/  LDCU UR6, c[0x0][0x378] ;  /* 0x00006f00ff0677ac */ /* 0x000ee20008000800 */
[----:B------:R-:W0:Y:S01]  /*0090*/  S2R R8, SR_CTAID.Y ;  /* 0x0000000000087919 */ /* 0x000e220000002600 */
[----:B------:R-:W4:Y:S01]  /*00a0*/  S2R R11, SR_TID.Y ;  /* 0x00000000000b7919 */ /* 0x000f220000002200 */
[----:B------:R-:W5:Y:S01]  /*00b0*/  S2R R12, SR_TID.Z ;  /* 0x00000000000c7919 */ /* 0x000f620000002300 */
[----:B-1----:R-:W-:Y:S01]  /*00c0*/  IADD3 R3, PT, PT, R9, R10, RZ ;  /* 0x0000000a09037210 */ /* 0x002fe20007ffe0ff */
[----:B0-----:R-:W-:Y:S01]  /*00d0*/  IMAD R0, R13, UR4, R8 ;  /* 0x000000040d007c24 */ /* 0x001fe2000f8e0208 */
[----:B------:R-:W0:Y:S01]  /*00e0*/  LDCU UR4, c[0x0][0x2f8] ;  /* 0x00005f00ff0477ac */ /* 0x000e220008000800 */
[----:B------:R1:W-:Y:S02]  /*00f0*/  STL.64 [R1+0x10], R8 ;  /* 0x0000100801007387 */ /* 0x0003e40000100a00 */
[----:B---3--:R-:W-:Y:S01]  /*0100*/  IMAD R0, R0, UR6, R3 ;  /* 0x0000000600007c24 */ /* 0x008fe2000f8e0203 */
[----:B------:R-:W3:Y:S01]  /*0110*/  LDCU.64 UR6, c[0x4][0x8] ;  /* 0x01000100ff0677ac */ /* 0x000ee20008000a00 */
[----:B----4-:R1:W-:Y:S01]  /*0120*/  STL.64 [R1], R10 ;  /* 0x0000000a01007387 */ /* 0x0103e20000100a00 */
[----:B------:R-:W4:Y:S03]  /*0130*/  LDC.64 R2, c[0x4][R2] ;  /* 0x0100000002027b82 */ /* 0x000f260000000a00 */
[----:B-----5:R1:W-:Y:S04]  /*0140*/  STL.64 [R1+0x8], R12 ;  /* 0x0000080c01007387 */ /* 0x0203e80000100a00 */
[----:B------:R1:W-:Y:S01]  /*0150*/  STL [R1+0x18], R0 ;  /* 0x0000180001007387 */ /* 0x0003e20000100800 */
[----:B0-----:R-:W-:Y:S01]  /*0160*/  IADD3 R6, P0, PT, R1, UR4, RZ ;  /* 0x0000000401067c10 */ /* 0x001fe2000ff1e0ff */
[----:B---3--:R-:W-:Y:S01]  /*0170*/  IMAD.U32 R4, RZ, RZ, UR6 ;  /* 0x00000006ff047e24 */ /* 0x008fe2000f8e00ff */
[----:B------:R-:W-:-:S03]  /*0180*/  MOV R5, UR7 ;  /* 0x0000000700057c02 */ /* 0x000fc60008000f00 */
[----:B-12---:R-:W-:-:S08]  /*0190*/  IMAD.X R7, RZ, RZ, UR5, P0 ;  /* 0x00000005ff077e24 */ /* 0x006fd000080e06ff */
[----:B------:R-:W-:-:S07]  /*01a0*/  LEPC R20, `(.L_x_6) ;  /* 0x000000001014794e */ /* 0x000fce0000000000 */
[----:B----4-:R-:W-:Y:S05]  /*01b0*/  CALL.ABS.NOINC R2 ;  /* 0x0000000002007343 */ /* 0x010fea0003c00000 */
.L_x_6:
[----:B------:R-:W-:Y:S05]  /*01c0*/  EXIT ;  /* 0x000000000000794d */ /* 0x000fea0003800000 */
.L_x_7:
        /* <DEDUP_REMOVED lines=11> */
.L_x_27:


//--------------------- .text._Z6case08v          --------------------------
	.section	.text._Z6case08v,"ax",@progbits
	.align	128
        .global         _Z6case08v
        .type           _Z6case08v,@function
        .size           _Z6case08v,(.L_x_28 - _Z6case08v)
        .other          _Z6case08v,@"STO_CUDA_ENTRY STV_DEFAULT"
_Z6case08v:
.text._Z6case08v:
[----:B------:R-:W0:Y:S01]  /*0000*/  LDC R1, c[0x0][0x37c] ;  /* 0x0000df00ff017b82 */ /* 0x000e220000000800 */
[----:B------:R-:W1:Y:S01]  /*0010*/  S2R R13, SR_CTAID.X ;  /* 0x00000000000d7919 */ /* 0x000e620000002500 */
[----:B------:R-:W2:Y:S01]  /*0020*/  LDCU UR5, c[0x0][0x2fc] ;  /* 0x00005f80ff0577ac */ /* 0x000ea20008000800 */
[----:B------:R-:W-:Y:S01]  /*0030*/  MOV R2, 0x0 ;  /* 0x0000000000027802 */ /* 0x000fe20000000f00 */
[----:B0-----:R-:W-:Y:S01]  /*0040*/  VIADD R1, R1, 0xffffffe0 ;  /* 0xffffffe001017836 */ /* 0x001fe20000000000 */
[----:B------:R-:W1:Y:S01]  /*0050*/  S2R R8, SR_CTAID.Y ;  /* 0x0000000000087919 */ /* 0x000e620000002600 */
[----:B------:R-:W1:Y:S01]  /*0060*/  LDCU UR4, c[0x0][0x374] ;  /* 0x00006e80ff0477ac */ /* 0x000e620008000800 */
[----:B------:R-:W0:Y:S01]  /*0070*/  S2R R10, SR_TID.X ;  /* 0x00000000000a7919 */ /* 0x000e220000002100 */
[----:B------:R-:W3:Y:S01]  /*0080*/  LDCU UR6, c[0x0][0x364] ;  /* 0x00006c80ff0677ac */ /* 0x000ee20008000800 */
[----:B------:R-:W3:Y:S01]  /*0090*/  S2R R11, SR_TID.Y ;  /* 0x00000000000b7919 */ /* 0x000ee20000002200 */
[----:B------:R-:W0:Y:S01]  /*00a0*/  LDCU UR7, c[0x0][0x360] ;  /* 0x00006c00ff0777ac */ /* 0x000e220008000800 */
[----:B------:R-:W4:Y:S01]  /*00b0*/  S2R R12, SR_TID.Z ;  /* 0x00000000000c7919 */ /* 0x000f220000002300 */
[----:B------:R-:W5:Y:S01]  /*00c0*/  S2R R9, SR_CTAID.Z ;  /* 0x0000000000097919 */ /* 0x000f620000002700 */
[----:B-1----:R-:W-:Y:S01]  /*00d0*/  IMAD R3, R13, UR4, R8 ;  /* 0x000000040d037c24 */ /* 0x002fe2000f8e0208 */
[----:B------:R-:W1:Y:S03]  /*00e0*/  LDCU UR4, c[0x0][0x2f8] ;  /* 0x00005f00ff0477ac */ /* 0x000e660008000800 */
[----:B0-----:R-:W-:-:S02]  /*00f0*/  IMAD R0, R3, UR7, R10 ;  /* 0x0000000703007c24 */ /* 0x001fc4000f8e020a */
[----:B------:R-:W0:Y:S02]  /*0100*/  LDC.64 R2, c[0x4][R2] ;  /* 0x0100000002027b82 */ /* 0x000e240000000a00 */
[----:B---3--:R-:W-:Y:S01]  /*0110*/  IMAD R0, R0, UR6, R11 ;  /* 0x0000000600007c24 */ /* 0x008fe2000f8e020b */
[----:B------:R3:W-:Y:S01]  /*0120*/  STL.64 [R1], R10 ;  /* 0x0000000a01007387 */ /* 0x0007e20000100a00 */
[----:B------:R-:W3:Y:S03]  /*0130*/  LDCU.64 UR6, c[0x4][0x8] ;  /* 0x01000100ff0677ac */ /* 0x000ee60008000a00 */
[----:B----4-:R4:W-:Y:S04]  /*0140*/  STL.64 [R1+0x8], R12 ;  /* 0x0000080c01007387 */ /* 0x0109e80000100a00 */
        /* <DEDUP_REMOVED lines=8> */
.L_x_8:
[----:B------:R-:W-:Y:S05]  /*01d0*/  EXIT ;  /* 0x000000000000794d */ /* 0x000fea0003800000 */
.L_x_9:
        /* <DEDUP_REMOVED lines=10> */
.L_x_28:


//--------------------- .text._Z6case07v          --------------------------
	.section	.text._Z6case07v,"ax",@progbits
	.align	128
        .global         _Z6case07v
        .type           _Z6case07v,@function
        .size           _Z6case07v,(.L_x_29 - _Z6case07v)
        .other          _Z6case07v,@"STO_CUDA_ENTRY STV_DEFAULT"
_Z6case07v:
.text._Z6case07v:
        /* <DEDUP_REMOVED lines=8> */
[----:B------:R-:W0:Y:S01]  /*0080*/  LDCU UR6, c[0x0][0x360] ;  /* 0x00006c00ff0677ac */ /* 0x000e220008000800 */
[----:B------:R-:W3:Y:S01]  /*0090*/  S2R R11, SR_TID.Y ;  /* 0x00000000000b7919 */ /* 0x000ee20000002200 */
[----:B------:R-:W4:Y:S01]  /*00a0*/  S2R R12, SR_TID.Z ;  /* 0x00000000000c7919 */ /* 0x000f220000002300 */
[----:B------:R-:W5:Y:S01]  /*00b0*/  S2R R9, SR_CTAID.Z ;  /* 0x0000000000097919 */ /* 0x000f620000002700 */
[----:B-1----:R-:W-:Y:S01]  /*00c0*/  IMAD R3, R13, UR4, R8 ;  /* 0x000000040d037c24 */ /* 0x002fe2000f8e0208 */
[----:B------:R-:W1:Y:S03]  /*00d0*/  LDCU UR4, c[0x0][0x2f8] ;  /* 0x00005f00ff0477ac */ /* 0x000e660008000800 */
[----:B0-----:R-:W-:Y:S01]  /*00e0*/  IMAD R0, R3, UR6, R10 ;  /* 0x0000000603007c24 */ /* 0x001fe2000f8e020a */
[----:B------:R-:W0:Y:S01]  /*00f0*/  LDCU.64 UR6, c[0x4][0x8] ;  /* 0x01000100ff0677ac */ /* 0x000e220008000a00 */
[----:B------:R-:W2:Y:S01]  /*0100*/  LDC.64 R2, c[0x4][R2] ;  /* 0x0100000002027b82 */ /* 0x000ea20000000a00 */
[----:B---3--:R3:W-:Y:S04]  /*0110*/  STL.64 [R1], R10 ;  /* 0x0000000a01007387 */ /* 0x0087e80000100a00 */
[----:B----4-:R3:W-:Y:S04]  /*0120*/  STL.64 [R1+0x8], R12 ;  /* 0x0000080c01007387 */ /* 0x0107e80000100a00 */
[----:B-----5:R3:W-:Y:S01]  /*0130*/  STL.64 [R1+0x10], R8 ;  /* 0x0000100801007387 */ /* 0x0207e20000100a00 */
[----:B-1----:R-:W-:-:S03]  /*0140*/  IADD3 R6, P0, PT, R1, UR4, RZ ;  /* 0x0000000401067c10 */ /* 0x002fc6000ff1e0ff */
[----:B------:R3:W-:Y:S01]  /*0150*/  STL [R1+0x18], R0 ;  /* 0x0000180001007387 */ /* 0x0007e20000100800 */
[----:B0-----:R-:W-:Y:S01]  /*0160*/  IMAD.U32 R4, RZ, RZ, UR6 ;  /* 0x00000006ff047e24 */ /* 0x001fe2000f8e00ff */
[----:B------:R-:W-:Y:S02]  /*0170*/  MOV R5, UR7 ;  /* 0x0000000700057c02 */ /* 0x000fe40008000f00 */
[----:B--2---:R-:W-:-:S07]  /*0180*/  IADD3.X R7, PT, PT, RZ, UR5, RZ, P0, !PT ;  /* 0x00000005ff077c10 */ /* 0x004fce00087fe4ff */
[----:B------:R-:W-:-:S07]  /*0190*/  LEPC R20, `(.L_x_10) ;  /* 0x000000001014794e */ /* 0x000fce0000000000 */
[----:B---3--:R-:W-:Y:S05]  /*01a0*/  CALL.ABS.NOINC R2 ;  /* 0x0000000002007343 */ /* 0x008fea0003c00000 */
.L_x_10:
[----:B------:R-:W-:Y:S05]  /*01b0*/  EXIT ;  /* 0x000000000000794d */ /* 0x000fea0003800000 */
.L_x_11:
        /* <DEDUP_REMOVED lines=12> */
.L_x_29:


//--------------------- .text._Z6case06v          --------------------------
	.section	.text._Z6case06v,"ax",@progbits
	.align	128
        .global         _Z6case06v
        .type           _Z6case06v,@function
        .size           _Z6case06v,(.L_x_30 - _Z6case06v)
        .other          _Z6case06v,@"STO_CUDA_ENTRY STV_DEFAULT"
_Z6case06v:
.text._Z6case06v:
[----:B------:R-:W0:Y:S01]  /*0000*/  LDC R1, c[0x0][0x37c] ;  /* 0x0000df00ff017b82 */ /* 0x000e220000000800 */
[----:B------:R-:W1:Y:S01]  /*0010*/  S2R R8, SR_TID.X ;  /* 0x0000000000087919 */ /* 0x000e620000002100 */
[----:B------:R-:W2:Y:S01]  /*0020*/  LDCU UR5, c[0x0][0x2fc] ;  /* 0x00005f80ff0577ac */ /* 0x000ea20008000800 */
[----:B------:R-:W-:Y:S01]  /*0030*/  MOV R2, 0x0 ;  /* 0x0000000000027802 */ /* 0x000fe20000000f00 */
[----:B0-----:R-:W-:Y:S01]  /*0040*/  VIADD R1, R1, 0xffffffe0 ;  /* 0xffffffe001017836 */ /* 0x001fe20000000000 */
[----:B------:R-:W1:Y:S01]  /*0050*/  S2R R11, SR_CTAID.X ;  /* 0x00000000000b7919 */ /* 0x000e620000002500 */
[----:B------:R-:W0:Y:S01]  /*0060*/  LDCU UR6, c[0x0][0x364] ;  /* 0x00006c80ff0677ac */ /* 0x000e220008000800 */
[----:B------:R-:W0:Y:S01]  /*0070*/  S2R R9, SR_TID.Y ;  /* 0x0000000000097919 */ /* 0x000e220000002200 */
[----:B------:R-:W1:Y:S01]  /*0080*/  LDCU UR4, c[0x0][0x360] ;  /* 0x00006c00ff0477ac */ /* 0x000e620008000800 */
[----:B------:R-:W3:Y:S01]  /*0090*/  LDC.64 R2, c[0x4][R2] ;  /* 0x0100000002027b82 */ /* 0x000ee20000000a00 */
[----:B------:R-:W4:Y:S01]  /*00a0*/  S2R R12, SR_CTAID.Y ;  /* 0x00000000000c7919 */ /* 0x000f220000002600 */
[----:B------:R-:W4:Y:S01]  /*00b0*/  S2R R13, SR_CTAID.Z ;  /* 0x00000000000d7919 */ /* 0x000f220000002700 */
[----:B------:R-:W5:Y:S01]  /*00c0*/  S2R R10, SR_TID.Z ;  /* 0x00000000000a7919 */ /* 0x000f620000002300 */
[----:B-1----:R-:W-:Y:S01]  /*00d0*/  IMAD R0, R11, UR4, R8 ;  /* 0x000000040b007c24 */ /* 0x002fe2000f8e0208 */
[----:B------:R-:W1:Y:S03]  /*00e0*/  LDCU UR4, c[0x0][0x2f8] ;  /* 0x00005f00ff0477ac */ /* 0x000e660008000800 */
[----:B0-----:R-:W-:Y:S01]  /*00f0*/  IMAD R0, R0, UR6, R9 ;  /* 0x0000000600007c24 */ /* 0x001fe2000f8e0209 */
[----:B------:R0:W-:Y:S01]  /*0100*/  STL.64 [R1], R8 ;  /* 0x0000000801007387 */ /* 0x0001e20000100a00 */
[----:B------:R-:W0:Y:S03]  /*0110*/  LDCU.64 UR6, c[0x4][0x8] ;  /* 0x01000100ff0677ac */ /* 0x000e260008000a00 */
[----:B------:R0:W-:Y:S04]  /*0120*/  STL [R1+0x18], R0 ;  /* 0x0000180001007387 */ /* 0x0001e80000100800 */
[----:B----4-:R4:W-:Y:S04]  /*0130*/  STL.64 [R1+0x10], R12 ;  /* 0x0000100c01007387 */ /* 0x0109e80000100a00 */
[----:B-----5:R4:W-:Y:S01]  /*0140*/  STL.64 [R1+0x8], R10 ;  /* 0x0000080a01007387 */ /* 0x0209e20000100a00 */
[----:B-1----:R-:W-:-:S04]  /*0150*/  IADD3 R6, P0, PT, R1, UR4, RZ ;  /* 0x0000000401067c10 */ /* 0x002fc8000ff1e0ff */
[----:B--2---:R-:W-:Y:S01]  /*0160*/  IADD3.X R7, PT, PT, RZ, UR5, RZ, P0, !PT ;  /* 0x00000005ff077c10 */ /* 0x004fe200087fe4ff */
[----:B0-----:R-:W-:Y:S01]  /*0170*/  IMAD.U32 R4, RZ, RZ, UR6 ;  /* 0x00000006ff047e24 */ /* 0x001fe2000f8e00ff */
[----:B---3--:R-:W-:-:S07]  /*0180*/  MOV R5, UR7 ;  /* 0x0000000700057c02 */ /* 0x008fce0008000f00 */
[----:B------:R-:W-:-:S07]  /*0190*/  LEPC R20, `(.L_x_12) ;  /* 0x000000001014794e */ /* 0x000fce0000000000 */
[----:B----4-:R-:W-:Y:S05]  /*01a0*/  CALL.ABS.NOINC R2 ;  /* 0x0000000002007343 */ /* 0x010fea0003c00000 */
.L_x_12:
[----:B------:R-:W-:Y:S05]  /*01b0*/  EXIT ;  /* 0x000000000000794d */ /* 0x000fea0003800000 */
.L_x_13:
        /* <DEDUP_REMOVED lines=12> */
.L_x_30:


//--------------------- .text._Z6case05v          --------------------------
	.section	.text._Z6case05v,"ax",@progbits
	.align	128
        .global         _Z6case05v
        .type           _Z6case05v,@function
        .size           _Z6case05v,(.L_x_31 - _Z6case05v)
        .other          _Z6case05v,@"STO_CUDA_ENTRY STV_DEFAULT"
_Z6case05v:
.text._Z6case05v:
[----:B------:R-:W0:Y:S01]  /*0000*/  LDC R1, c[0x0][0x37c] ;  /* 0x0000df00ff017b82 */ /* 0x000e220000000800 */
[----:B------:R-:W1:Y:S01]  /*0010*/  S2R R8, SR_TID.X ;  /* 0x0000000000087919 */ /* 0x000e620000002100 */
[----:B------:R-:W2:Y:S01]  /*0020*/  LDCU UR5, c[0x0][0x2fc] ;  /* 0x00005f80ff0577ac */ /* 0x000ea20008000800 */
[----:B------:R-:W-:Y:S01]  /*0030*/  MOV R2, 0x0 ;  /* 0x0000000000027802 */ /* 0x000fe20000000f00 */
[----:B0-----:R-:W-:Y:S01]  /*0040*/  VIADD R1, R1, 0xffffffe0 ;  /* 0xffffffe001017836 */ /* 0x001fe20000000000 */
[----:B------:R-:W1:Y:S01]  /*0050*/  S2R R9, SR_TID.Y ;  /* 0x0000000000097919 */ /* 0x000e620000002200 */
[----:B------:R-:W1:Y:S01]  /*0060*/  LDCU UR6, c[0x0][0x364] ;  /* 0x00006c80ff0677ac */ /* 0x000e620008000800 */
[----:B------:R-:W0:Y:S01]  /*0070*/  S2R R10, SR_TID.Z ;  /* 0x00000000000a7919 */ /* 0x000e220000002300 */
[----:B------:R-:W3:Y:S01]  /*0080*/  LDCU UR4, c[0x0][0x2f8] ;  /* 0x00005f00ff0477ac */ /* 0x000ee20008000800 */
[----:B------:R-:W4:Y:S01]  /*0090*/  LDC.64 R2, c[0x4][R2] ;  /* 0x0100000002027b82 */ /* 0x000f220000000a00 */
[----:B------:R-:W0:Y:S01]  /*00a0*/  S2R R11, SR_CTAID.X ;  /* 0x00000000000b7919 */ /* 0x000e220000002500 */
[----:B------:R-:W5:Y:S01]  /*00b0*/  S2R R12, SR_CTAID.Y ;  /* 0x00000000000c7919 */ /* 0x000f620000002600 */
[----:B------:R-:W5:Y:S01]  /*00c0*/  S2R R13, SR_CTAID.Z ;  /* 0x00000000000d7919 */ /* 0x000f620000002700 */
[----:B---3--:R-:W-:-:S05]  /*00d0*/  IADD3 R6, P0, PT, R1, UR4, RZ ;  /* 0x0000000401067c10 */ /* 0x008fca000ff1e0ff */
[----:B--2---:R-:W-:Y:S02]  /*00e0*/  IMAD.X R7, RZ, RZ, UR5, P0 ;  /* 0x00000005ff077e24 */ /* 0x004fe400080e06ff */
[----:B-1----:R-:W-:Y:S01]  /*00f0*/  IMAD R0, R8, UR6, R9 ;  /* 0x0000000608007c24 */ /* 0x002fe2000f8e0209 */
[----:B------:R1:W-:Y:S01]  /*0100*/  STL.64 [R1], R8 ;  /* 0x0000000801007387 */ /* 0x0003e20000100a00 */
[----:B------:R-:W2:Y:S03]  /*0110*/  LDCU.64 UR6, c[0x4][0x8] ;  /* 0x01000100ff0677ac */ /* 0x000ea60008000a00 */
[----:B------:R1:W-:Y:S04]  /*0120*/  STL [R1+0x18], R0 ;  /* 0x0000180001007387 */ /* 0x0003e80000100800 */
[----:B0-----:R1:W-:Y:S04]  /*0130*/  STL.64 [R1+0x8], R10 ;  /* 0x0000080a01007387 */ /* 0x0013e80000100a00 */
[----:B-----5:R1:W-:Y:S01]  /*0140*/  STL.64 [R1+0x10], R12 ;  /* 0x0000100c01007387 */ /* 0x0203e20000100a00 */
[----:B--2---:R-:W-:Y:S01]  /*0150*/  IMAD.U32 R4, RZ, RZ, UR6 ;  /* 0x00000006ff047e24 */ /* 0x004fe2000f8e00ff */
[----:B----4-:R-:W-:-:S07]  /*0160*/  MOV R5, UR7 ;  /* 0x0000000700057c02 */ /* 0x010fce0008000f00 */
[----:B------:R-:W-:-:S07]  /*0170*/  LEPC R20, `(.L_x_14) ;  /* 0x000000001014794e */ /* 0x000fce0000000000 */
[----:B-1----:R-:W-:Y:S05]  /*0180*/  CALL.ABS.NOINC R2 ;  /* 0x0000000002007343 */ /* 0x002fea0003c00000 */
.L_x_14:
[----:B------:R-:W-:Y:S05]  /*0190*/  EXIT ;  /* 0x000000000000794d */ /* 0x000fea0003800000 */
.L_x_15:
        /* <DEDUP_REMOVED lines=14> */
.L_x_31:


//--------------------- .text._Z6case04v          --------------------------
	.section	.text._Z6case04v,"ax",@progbits
	.align	128
        .global         _Z6case04v
        .type           _Z6case04v,@function
        .size           _Z6case04v,(.L_x_32 - _Z6case04v)
        .other          _Z6case04v,@"STO_CUDA_ENTRY STV_DEFAULT"
_Z6case04v:
.text._Z6case04v:
        /* <DEDUP_REMOVED lines=9> */
[----:B------:R-:W4:Y:S01]  /*0090*/  LDC.64 R2, c[0x4][R2] ;  /* 0x0100000002027b82 */ /* 0x000f220000000a00 */
[----:B------:R-:W0:Y:S01]  /*00a0*/  S2R R11, SR_TID.Y ;  /* 0x00000000000b7919 */ /* 0x000e220000002200 */
[----:B------:R-:W5:Y:S01]  /*00b0*/  S2R R12, SR_TID.Z ;  /* 0x00000000000c7919 */ /* 0x000f620000002300 */
[----:B------:R-:W5:Y:S01]  /*00c0*/  S2R R9, SR_CTAID.Z ;  /* 0x0000000000097919 */ /* 0x000f620000002700 */
[----:B---3--:R-:W-:-:S05]  /*00d0*/  IADD3 R6, P0, PT, R1, UR4, RZ ;  /* 0x0000000401067c10 */ /* 0x008fca000ff1e0ff */
[----:B--2---:R-:W-:Y:S02]  /*00e0*/  IMAD.X R7, RZ, RZ, UR5, P0 ;  /* 0x00000005ff077e24 */ /* 0x004fe400080e06ff */
[----:B-1----:R-:W-:Y:S01]  /*00f0*/  IMAD R0, R13, UR6, R8 ;  /* 0x000000060d007c24 */ /* 0x002fe2000f8e0208 */
[----:B------:R-:W1:Y:S04]  /*0100*/  LDCU.64 UR6, c[0x4][0x8] ;  /* 0x01000100ff0677ac */ /* 0x000e680008000a00 */
[----:B------:R2:W-:Y:S04]  /*0110*/  STL [R1+0x18], R0 ;  /* 0x0000180001007387 */ /* 0x0005e80000100800 */
[----:B0-----:R2:W-:Y:S04]  /*0120*/  STL.64 [R1], R10 ;  /* 0x0000000a01007387 */ /* 0x0015e80000100a00 */
[----:B-----5:R2:W-:Y:S04]  /*0130*/  STL.64 [R1+0x8], R12 ;  /* 0x0000080c01007387 */ /* 0x0205e80000100a00 */
[----:B------:R2:W-:Y:S01]  /*0140*/  STL.64 [R1+0x10], R8 ;  /* 0x0000100801007387 */ /* 0x0005e20000100a00 */
[----:B-1----:R-:W-:Y:S01]  /*0150*/  IMAD.U32 R4, RZ, RZ, UR6 ;  /* 0x00000006ff047e24 */ /* 0x002fe2000f8e00ff */
[----:B----4-:R-:W-:-:S07]  /*0160*/  MOV R5, UR7 ;  /* 0x0000000700057c02 */ /* 0x010fce0008000f00 */
[----:B------:R-:W-:-:S07]  /*0170*/  LEPC R20, `(.L_x_16) ;  /* 0x000000001014794e */ /* 0x000fce0000000000 */
[----:B--2---:R-:W-:Y:S05]  /*0180*/  CALL.ABS.NOINC R2 ;  /* 0x0000000002007343 */ /* 0x004fea0003c00000 */
.L_x_16:
[----:B------:R-:W-:Y:S05]  /*0190*/  EXIT ;  /* 0x000000000000794d */ /* 0x000fea0003800000 */
.L_x_17:
        /* <DEDUP_REMOVED lines=14> */
.L_x_32:


//--------------------- .text._Z6case03v          --------------------------
	.section	.text._Z6case03v,"ax",@progbits
	.align	128
        .global         _Z6case03v
        .type           _Z6case03v,@function
        .size           _Z6case03v,(.L_x_33 - _Z6case03v)
        .other          _Z6case03v,@"STO_CUDA_ENTRY STV_DEFAULT"
_Z6case03v:
.text._Z6case03v:
[----:B------:R-:W0:Y:S01]  /*0000*/  LDC R1, c[0x0][0x37c] ;  /* 0x0000df00ff017b82 */ /* 0x000e220000000800 */
[----:B------:R-:W1:Y:S01]  /*0010*/  S2R R8, SR_TID.X ;  /* 0x0000000000087919 */ /* 0x000e620000002100 */
[----:B------:R-:W2:Y:S01]  /*0020*/  LDCU UR5, c[0x0][0x2fc] ;  /* 0x00005f80ff0577ac */ /* 0x000ea20008000800 */
[----:B------:R-:W-:Y:S01]  /*0030*/  MOV R2, 0x0 ;  /* 0x0000000000027802 */ /* 0x000fe20000000f00 */
[----:B0-----:R-:W-:Y:S01]  /*0040*/  VIADD R1, R1, 0xffffffe0 ;  /* 0xffffffe001017836 */ /* 0x001fe20000000000 */
[----:B------:R-:W1:Y:S01]  /*0050*/  S2R R11, SR_CTAID.X ;  /* 0x00000000000b7919 */ /* 0x000e620000002500 */
[----:B------:R-:W1:Y:S01]  /*0060*/  LDCU UR6, c[0x0][0x360] ;  /* 0x00006c00ff0677ac */ /* 0x000e620008000800 */
[----:B------:R-:W0:Y:S01]  /*0070*/  S2R R9, SR_TID.Y ;  /* 0x0000000000097919 */ /* 0x000e220000002200 */
[----:B------:R-:W3:Y:S01]  /*0080*/  LDCU UR4, c[0x0][0x2f8] ;  /* 0x00005f00ff0477ac */ /* 0x000ee20008000800 */
[----:B------:R-:W4:Y:S01]  /*0090*/  LDC.64 R2, c[0x4][R2] ;  /* 0x0100000002027b82 */ /* 0x000f220000000a00 */
[----:B------:R-:W5:Y:S01]  /*00a0*/  S2R R10, SR_TID.Z ;  /* 0x00000000000a7919 */ /* 0x000f620000002300 */
[----:B------:R-:W5:Y:S01]  /*00b0*/  S2R R12, SR_CTAID.Y ;  /* 0x00000000000c7919 */ /* 0x000f620000002600 */
[----:B------:R-:W5:Y:S01]  /*00c0*/  S2R R13, SR_CTAID.Z ;  /* 0x00000000000d7919 */ /* 0x000f620000002700 */
[----:B---3--:R-:W-:-:S05]  /*00d0*/  IADD3 R6, P0, PT, R1, UR4, RZ ;  /* 0x0000000401067c10 */ /* 0x008fca000ff1e0ff */
[----:B--2---:R-:W-:Y:S02]  /*00e0*/  IMAD.X R7, RZ, RZ, UR5, P0 ;  /* 0x00000005ff077e24 */ /* 0x004fe400080e06ff */
[----:B-1----:R-:W-:Y:S01]  /*00f0*/  IMAD R0, R11, UR6, R8 ;  /* 0x000000060b007c24 */ /* 0x002fe2000f8e0208 */
[----:B------:R-:W1:Y:S01]  /*0100*/  LDCU.64 UR6, c[0x4][0x8] ;  /* 0x01000100ff0677ac */ /* 0x000e620008000a00 */
[----:B0-----:R0:W-:Y:S04]  /*0110*/  STL.64 [R1], R8 ;  /* 0x0000000801007387 */ /* 0x0011e80000100a00 */
[----:B-----5:R0:W-:Y:S04]  /*0120*/  STL.64 [R1+0x8], R10 ;  /* 0x0000080a01007387 */ /* 0x0201e80000100a00 */
[----:B------:R0:W-:Y:S04]  /*0130*/  STL [R1+0x18], R0 ;  /* 0x0000180001007387 */ /* 0x0001e80000100800 */
[----:B------:R0:W-:Y:S01]  /*0140*/  STL.64 [R1+0x10], R12 ;  /* 0x0000100c01007387 */ /* 0x0001e20000100a00 */
[----:B-1----:R-:W-:Y:S01]  /*0150*/  IMAD.U32 R4, RZ, RZ, UR6 ;  /* 0x00000006ff047e24 */ /* 0x002fe2000f8e00ff */
[----:B----4-:R-:W-:-:S07]  /*0160*/  MOV R5, UR7 ;  /* 0x0000000700057c02 */ /* 0x010fce0008000f00 */
[----:B------:R-:W-:-:S07]  /*0170*/  LEPC R20, `(.L_x_18) ;  /* 0x000000001014794e */ /* 0x000fce0000000000 */
[----:B0-----:R-:W-:Y:S05]  /*0180*/  CALL.ABS.NOINC R2 ;  /* 0x0000000002007343 */ /* 0x001fea0003c00000 */
.L_x_18:
[----:B------:R-:W-:Y:S05]  /*0190*/  EXIT ;  /* 0x000000000000794d */ /* 0x000fea0003800000 */
.L_x_19:
        /* <DEDUP_REMOVED lines=14> */
.L_x_33:


//--------------------- .text._Z6case02v          --------------------------
	.section	.text._Z6case02v,"ax",@progbits
	.align	128
        .global         _Z6case02v
        .type           _Z6case02v,@function
        .size           _Z6case02v,(.L_x_34 - _Z6case02v)
        .other          _Z6case02v,@"STO_CUDA_ENTRY STV_DEFAULT"
_Z6case02v:
.text._Z6case02v:
[----:B------:R-:W0:Y:S01]  /*0000*/  LDC R1, c[0x0][0x37c] ;  /* 0x0000df00ff017b82 */ /* 0x000e220000000800 */
[----:B------:R-:W1:Y:S01]  /*0010*/  S2R R8, SR_TID.X ;  /* 0x0000000000087919 */ /* 0x000e620000002100 */
[----:B0-----:R-:W-:Y:S01]  /*0020*/  VIADD R1, R1, 0xffffffe0 ;  /* 0xffffffe001017836 */ /* 0x001fe20000000000 */
[----:B------:R-:W-:Y:S01]  /*0030*/  MOV R0, 0x0 ;  /* 0x0000000000007802 */ /* 0x000fe20000000f00 */
[----:B------:R-:W0:Y:S01]  /*0040*/  LDCU UR4, c[0x0][0x2f8] ;  /* 0x00005f00ff0477ac */ /* 0x000e220008000800 */
[----:B------:R-:W1:Y:S03]  /*0050*/  S2R R9, SR_TID.Y ;  /* 0x0000000000097919 */ /* 0x000e660000002200 */
[----:B------:R2:W3:Y:S01]  /*0060*/  LDC.64 R2, c[0x4][R0] ;  /* 0x0100000000027b82 */ /* 0x0004e20000000a00 */
[----:B------:R-:W4:Y:S01]  /*0070*/  LDCU.64 UR6, c[0x4][0x8] ;  /* 0x01000100ff0677ac */ /* 0x000f220008000a00 */
[----:B------:R-:W5:Y:S01]  /*0080*/  S2R R12, SR_CTAID.Y ;  /* 0x00000000000c7919 */ /* 0x000f620000002600 */
[----:B------:R-:W2:Y:S01]  /*0090*/  LDCU UR5, c[0x0][0x2fc] ;  /* 0x00005f80ff0577ac */ /* 0x000ea20008000800 */
[----:B------:R-:W5:Y:S01]  /*00a0*/  S2R R13, SR_CTAID.Z ;  /* 0x00000000000d7919 */ /* 0x000f620000002700 */
[----:B------:R-:W5:Y:S01]  /*00b0*/  S2R R11, SR_CTAID.X ;  /* 0x00000000000b7919 */ /* 0x000f620000002500 */
[----:B------:R-:W5:Y:S01]  /*00c0*/  S2R R10, SR_TID.Z ;  /* 0x00000000000a7919 */ /* 0x000f620000002300 */
[----:B0-----:R-:W-:Y:S01]  /*00d0*/  IADD3 R6, P0, PT, R1, UR4, RZ ;  /* 0x0000000401067c10 */ /* 0x001fe2000ff1e0ff */
[----:B----4-:R-:W-:Y:S01]  /*00e0*/  IMAD.U32 R4, RZ, RZ, UR6 ;  /* 0x00000006ff047e24 */ /* 0x010fe2000f8e00ff */
[----:B------:R-:W-:-:S03]  /*00f0*/  MOV R5, UR7 ;  /* 0x0000000700057c02 */ /* 0x000fc60008000f00 */
[----:B--2---:R-:W-:Y:S01]  /*0100*/  IMAD.X R7, RZ, RZ, UR5, P0 ;  /* 0x00000005ff077e24 */ /* 0x004fe200080e06ff */
[----:B-1----:R0:W-:Y:S04]  /*0110*/  STL.64 [R1], R8 ;  /* 0x0000000801007387 */ /* 0x0021e80000100a00 */
[----:B-----5:R0:W-:Y:S04]  /*0120*/  STL.64 [R1+0x10], R12 ;  /* 0x0000100c01007387 */ /* 0x0201e80000100a00 */
[----:B------:R0:W-:Y:S04]  /*0130*/  STL [R1+0x18], R11 ;  /* 0x0000180b01007387 */ /* 0x0001e80000100800 */
[----:B------:R0:W-:Y:S02]  /*0140*/  STL.64 [R1+0x8], R10 ;  /* 0x0000080a01007387 */ /* 0x0001e40000100a00 */
[----:B------:R-:W-:-:S07]  /*0150*/  LEPC R20, `(.L_x_20) ;  /* 0x000000001014794e */ /* 0x000fce0000000000 */
[----:B0--3--:R-:W-:Y:S05]  /*0160*/  CALL.ABS.NOINC R2 ;  /* 0x0000000002007343 */ /* 0x009fea0003c00000 */
.L_x_20:
[----:B------:R-:W-:Y:S05]  /*0170*/  EXIT ;  /* 0x000000000000794d */ /* 0x000fea0003800000 */
.L_x_21:
        /* <DEDUP_REMOVED lines=16> */
.L_x_34:


//--------------------- .text._Z6case01v          --------------------------
	.section	.text._Z6case01v,"ax",@progbits
	.align	128
        .global         _Z6case01v
        .type           _Z6case01v,@function
        .size           _Z6case01v,(.L_x_35 - _Z6case01v)
        .other          _Z6case01v,@"STO_CUDA_ENTRY STV_DEFAULT"
_Z6case01v:
.text._Z6case01v:
[----:B------:R-:W0:Y:S01]  /*0000*/  LDC R1, c[0x0][0x37c] ;  /* 0x0000df00ff017b82 */ /* 0x000e220000000800 */
[----:B------:R-:W1:Y:S01]  /*0010*/  S2R R10, SR_TID.Z ;  /* 0x00000000000a7919 */ /* 0x000e620000002300 */
[----:B0-----:R-:W-:Y:S01]  /*0020*/  VIADD R1, R1, 0xffffffe0 ;  /* 0xffffffe001017836 */ /* 0x001fe20000000000 */
[----:B------:R-:W-:Y:S01]  /*0030*/  MOV R0, 0x0 ;  /* 0x0000000000007802 */ /* 0x000fe20000000f00 */
[----:B------:R-:W0:Y:S01]  /*0040*/  LDCU UR4, c[0x0][0x2f8] ;  /* 0x00005f00ff0477ac */ /* 0x000e220008000800 */
[----:B------:R-:W1:Y:S03]  /*0050*/  S2R R11, SR_CTAID.X ;  /* 0x00000000000b7919 */ /* 0x000e660000002500 */
[----:B------:R2:W3:Y:S01]  /*0060*/  LDC.64 R2, c[0x4][R0] ;  /* 0x0100000000027b82 */ /* 0x0004e20000000a00 */
[----:B------:R-:W4:Y:S01]  /*0070*/  LDCU.64 UR6, c[0x4][0x8] ;  /* 0x01000100ff0677ac */ /* 0x000f220008000a00 */
[----:B------:R-:W5:Y:S01]  /*0080*/  S2R R12, SR_CTAID.Y ;  /* 0x00000000000c7919 */ /* 0x000f620000002600 */
[----:B------:R-:W2:Y:S01]  /*0090*/  LDCU UR5, c[0x0][0x2fc] ;  /* 0x00005f80ff0577ac */ /* 0x000ea20008000800 */
[----:B------:R-:W5:Y:S01]  /*00a0*/  S2R R13, SR_CTAID.Z ;  /* 0x00000000000d7919 */ /* 0x000f620000002700 */
[----:B------:R-:W5:Y:S01]  /*00b0*/  S2R R8, SR_TID.X ;  /* 0x0000000000087919 */ /* 0x000f620000002100 */
[----:B------:R-:W5:Y:S01]  /*00c0*/  S2R R9, SR_TID.Y ;  /* 0x0000000000097919 */ /* 0x000f620000002200 */
[----:B0-----:R-:W-:Y:S01]  /*00d0*/  IADD3 R6, P0, PT, R1, UR4, RZ ;  /* 0x0000000401067c10 */ /* 0x001fe2000ff1e0ff */
[----:B----4-:R-:W-:Y:S01]  /*00e0*/  IMAD.U32 R4, RZ, RZ, UR6 ;  /* 0x00000006ff047e24 */ /* 0x010fe2000f8e00ff */
[----:B------:R-:W-:-:S03]  /*00f0*/  MOV R5, UR7 ;  /* 0x0000000700057c02 */ /* 0x000fc60008000f00 */
[----:B--2---:R-:W-:Y:S01]  /*0100*/  IMAD.X R7, RZ, RZ, UR5, P0 ;  /* 0x00000005ff077e24 */ /* 0x004fe200080e06ff */
[----:B-1----:R0:W-:Y:S04]  /*0110*/  STL.64 [R1+0x8], R10 ;  /* 0x0000080a01007387 */ /* 0x0021e80000100a00 */
[----:B-----5:R0:W-:Y:S04]  /*0120*/  STL.64 [R1+0x10], R12 ;  /* 0x0000100c01007387 */ /* 0x0201e80000100a00 */
[----:B------:R0:W-:Y:S04]  /*0130*/  STL [R1+0x18], R8 ;  /* 0x0000180801007387 */ /* 0x0001e80000100800 */
[----:B------:R0:W-:Y:S02]  /*0140*/  STL.64 [R1], R8 ;  /* 0x0000000801007387 */ /* 0x0001e40000100a00 */
[----:B------:R-:W-:-:S07]  /*0150*/  LEPC R20, `(.L_x_22) ;  /* 0x000000001014794e */ /* 0x000fce0000000000 */
[----:B0--3--:R-:W-:Y:S05]  /*0160*/  CALL.ABS.NOINC R2 ;  /* 0x0000000002007343 */ /* 0x009fea0003c00000 */
.L_x_22:
[----:B------:R-:W-:Y:S05]  /*0170*/  EXIT ;  /* 0x000000000000794d */ /* 0x000fea0003800000 */
.L_x_23:
        /* <DEDUP_REMOVED lines=16> */
.L_x_35:


//--------------------- .nv.global.init           --------------------------
	.section	.nv.global.init,"aw",@progbits
.nv.global.init:
	.type		$str,@object
	.size		$str,(.L_0 - $str)
$str:
        /*0000*/ 	.byte	0x09, 0x3c, 0x20, 0x49, 0x27, 0x6d, 0x20, 0x74, 0x68, 0x65, 0x20, 0x74, 0x68, 0x72, 0x65, 0x61
        /*0010*/ 	.byte	0x64, 0x20, 0x28, 0x25, 0x64, 0x20, 0x2c, 0x20, 0x25, 0x64, 0x20, 0x2c, 0x20, 0x25, 0x64, 0x29
        /*0020*/ 	.byte	0x20, 0x6f, 0x66, 0x20, 0x74, 0x68, 0x65, 0x20, 0x62, 0x6c, 0x6f, 0x63, 0x6b, 0x20, 0x28, 0x25
        /*0030*/ 	.byte	0x64, 0x20, 0x2c, 0x20, 0x25, 0x64, 0x20, 0x2c, 0x20, 0x25, 0x64, 0x29, 0x20, 0x23, 0x20, 0x25
        /*0040*/ 	.byte	0x64, 0x0a, 0x00
.L_0:


//--------------------- .nv.shared.reserved.0     --------------------------
	.section	.nv.shared.reserved.0,"aw",@nobits
	.weak		__nv_reservedSMEM_offset_0_alias
	.size		__nv_reservedSMEM_offset_0_alias, 0, 64
	.other		__nv_reservedSMEM_offset_0_alias,@"STO_CUDA_RESERVED_SHARED STV_DEFAULT"
__nv_reservedSMEM_offset_0_alias:
	.zero		0
	.zero		64


//--------------------- .nv.constant0._Z6case12v  --------------------------
	.section	.nv.constant0._Z6case12v,"a",@progbits
	.sectionflags	@""
	.align	4
.nv.constant0._Z6case12v:
	.zero		896


//--------------------- .nv.constant0._Z6case11v  --------------------------
	.section	.nv.constant0._Z6case11v,"a",@progbits
	.sectionflags	@""
	.align	4
.nv.constant0._Z6case11v:
	.zero		896


//--------------------- .nv.constant0._Z6case10v  --------------------------
	.section	.nv.constant0._Z6case10v,"a",@progbits
	.sectionflags	@""
	.align	4
.nv.constant0._Z6case10v:
	.zero		896


//--------------------- .nv.constant0._Z6case09v  --------------------------
	.section	.nv.constant0._Z6case09v,"a",@progbits
	.sectionflags	@""
	.align	4
.nv.constant0._Z6case09v:
	.zero		896


//--------------------- .nv.constant0._Z6case08v  --------------------------
	.section	.nv.constant0._Z6case08v,"a",@progbits
	.sectionflags	@""
	.align	4
.nv.constant0._Z6case08v:
	.zero		896


//--------------------- .nv.constant0._Z6case07v  --------------------------
	.section	.nv.constant0._Z6case07v,"a",@progbits
	.sectionflags	@""
	.align	4
.nv.constant0._Z6case07v:
	.zero		896


//--------------------- .nv.constant0._Z6case06v  --------------------------
	.section	.nv.constant0._Z6case06v,"a",@progbits
	.sectionflags	@""
	.align	4
.nv.constant0._Z6case06v:
	.zero		896


//--------------------- .nv.constant0._Z6case05v  --------------------------
	.section	.nv.constant0._Z6case05v,"a",@progbits
	.sectionflags	@""
	.align	4
.nv.constant0._Z6case05v:
	.zero		896


//--------------------- .nv.constant0._Z6case04v  --------------------------
	.section	.nv.constant0._Z6case04v,"a",@progbits
	.sectionflags	@""
	.align	4
.nv.constant0._Z6case04v:
	.zero		896


//--------------------- .nv.constant0._Z6case03v  --------------------------
	.section	.nv.constant0._Z6case03v,"a",@progbits
	.sectionflags	@""
	.align	4
.nv.constant0._Z6case03v:
	.zero		896


//--------------------- .nv.constant0._Z6case02v  --------------------------
	.section	.nv.constant0._Z6case02v,"a",@progbits
	.sectionflags	@""
	.align	4
.nv.constant0._Z6case02v:
	.zero		896


//--------------------- .nv.constant0._Z6case01v  --------------------------
	.section	.nv.constant0._Z6case01v,"a",@progbits
	.sectionflags	@""
	.align	4
.nv.constant0._Z6case01v:
	.zero		896


//--------------------- SYMBOLS --------------------------

	.type		.nv.reservedSmem.offset0,@object
	.size		.nv.reservedSmem.offset0,0x4
	.type		vprintf,@function
